	.headerflags	@"EF_CUDA_TEXMODE_UNIFIED EF_CUDA_64BIT_ADDRESS EF_CUDA_ACCELERATORS EF_CUDA_SM90 EF_CUDA_VIRTUAL_SM(EF_CUDA_SM90)"
	.elftype	@"ET_EXEC"


//--------------------- .nv.info                  --------------------------
	.section	.nv.info,"",@"SHT_CUDA_INFO"
	.align	4


	//----- nvinfo : EIATTR_REGCOUNT
	.align		4
        /*0000*/ 	.byte	0x04, 0x2f
        /*0002*/ 	.short	(.L_1 - .L_0)
	.align		4
.L_0:
        /*0004*/ 	.word	index@(matmul_kernel)
        /*0008*/ 	.word	0x0000007c


	//----- nvinfo : EIATTR_FRAME_SIZE
	.align		4
.L_1:
        /*000c*/ 	.byte	0x04, 0x11
        /*000e*/ 	.short	(.L_3 - .L_2)
	.align		4
.L_2:
        /*0010*/ 	.word	index@(matmul_kernel)
        /*0014*/ 	.word	0x00000000


	//----- nvinfo : EIATTR_MIN_STACK_SIZE
	.align		4
.L_3:
        /*0018*/ 	.byte	0x04, 0x12
        /*001a*/ 	.short	(.L_5 - .L_4)
	.align		4
.L_4:
        /*001c*/ 	.word	index@(matmul_kernel)
        /*0020*/ 	.word	0x00000000
.L_5:


//--------------------- .nv.info.matmul_kernel    --------------------------
	.section	.nv.info.matmul_kernel,"",@"SHT_CUDA_INFO"
	.sectionflags	@""
	.align	4


	//----- nvinfo : EIATTR_CUDA_API_VERSION
	.align		4
        /*0000*/ 	.byte	0x04, 0x37
        /*0002*/ 	.short	(.L_7 - .L_6)
.L_6:
        /*0004*/ 	.word	0x00000080


	//----- nvinfo : EIATTR_KPARAM_INFO
	.align		4
.L_7:
        /*0008*/ 	.byte	0x04, 0x17
        /*000a*/ 	.short	(.L_9 - .L_8)
.L_8:
        /*000c*/ 	.word	0x00000000
        /*0010*/ 	.short	0x0008
        /*0012*/ 	.short	0x0030
        /*0014*/ 	.byte	0x00, 0xf4, 0x21, 0x00


	//----- nvinfo : EIATTR_KPARAM_INFO
	.align		4
.L_9:
        /*0018*/ 	.byte	0x04, 0x17
        /*001a*/ 	.short	(.L_11 - .L_10)
.L_10:
        /*001c*/ 	.word	0x00000000
        /*0020*/ 	.short	0x0007
        /*0022*/ 	.short	0x0028
        /*0024*/ 	.byte	0x00, 0xf0, 0x11, 0x00


	//----- nvinfo : EIATTR_KPARAM_INFO
	.align		4
.L_11:
        /*0028*/ 	.byte	0x04, 0x17
        /*002a*/ 	.short	(.L_13 - .L_12)
.L_12:
        /*002c*/ 	.word	0x00000000
        /*0030*/ 	.short	0x0006
        /*0032*/ 	.short	0x0024
        /*0034*/ 	.byte	0x00, 0xf0, 0x11, 0x00


	//----- nvinfo : EIATTR_KPARAM_INFO
	.align		4
.L_13:
        /*0038*/ 	.byte	0x04, 0x17
        /*003a*/ 	.short	(.L_15 - .L_14)
.L_14:
        /*003c*/ 	.word	0x00000000
        /*0040*/ 	.short	0x0005
        /*0042*/ 	.short	0x0020
        /*0044*/ 	.byte	0x00, 0xf0, 0x11, 0x00


	//----- nvinfo : EIATTR_KPARAM_INFO
	.align		4
.L_15:
        /*0048*/ 	.byte	0x04, 0x17
        /*004a*/ 	.short	(.L_17 - .L_16)
.L_16:
        /*004c*/ 	.word	0x00000000
        /*0050*/ 	.short	0x0004
        /*0052*/ 	.short	0x001c
        /*0054*/ 	.byte	0x00, 0xf0, 0x11, 0x00


	//----- nvinfo : EIATTR_KPARAM_INFO
	.align		4
.L_17:
        /*0058*/ 	.byte	0x04, 0x17
        /*005a*/ 	.short	(.L_19 - .L_18)
.L_18:
        /*005c*/ 	.word	0x00000000
        /*0060*/ 	.short	0x0003
        /*0062*/ 	.short	0x0018
        /*0064*/ 	.byte	0x00, 0xf0, 0x11, 0x00


	//----- nvinfo : EIATTR_KPARAM_INFO
	.align		4
.L_19:
        /*0068*/ 	.byte	0x04, 0x17
        /*006a*/ 	.short	(.L_21 - .L_20)
.L_20:
        /*006c*/ 	.word	0x00000000
        /*0070*/ 	.short	0x0002
        /*0072*/ 	.short	0x0010
        /*0074*/ 	.byte	0x00, 0xf4, 0x21, 0x00


	//----- nvinfo : EIATTR_KPARAM_INFO
	.align		4
.L_21:
        /*0078*/ 	.byte	0x04, 0x17
        /*007a*/ 	.short	(.L_23 - .L_22)
.L_22:
        /*007c*/ 	.word	0x00000000
        /*0080*/ 	.short	0x0001
        /*0082*/ 	.short	0x0008
        /*0084*/ 	.byte	0x00, 0xf4, 0x21, 0x00


	//----- nvinfo : EIATTR_KPARAM_INFO
	.align		4
.L_23:
        /*0088*/ 	.byte	0x04, 0x17
        /*008a*/ 	.short	(.L_25 - .L_24)
.L_24:
        /*008c*/ 	.word	0x00000000
        /*0090*/ 	.short	0x0000
        /*0092*/ 	.short	0x0000
        /*0094*/ 	.byte	0x00, 0xf4, 0x21, 0x00


	//----- nvinfo : EIATTR_SPARSE_MMA_MASK
	.align		4
.L_25:
        /*0098*/ 	.byte	0x03, 0x50
        /*009a*/ 	.short	0x0000


	//----- nvinfo : EIATTR_MAXREG_COUNT
	.align		4
        /*009c*/ 	.byte	0x03, 0x1b
        /*009e*/ 	.short	0x00ff


	//----- nvinfo : EIATTR_EXIT_INSTR_OFFSETS
	.align		4
        /*00a0*/ 	.byte	0x04, 0x1c
        /*00a2*/ 	.short	(.L_27 - .L_26)


	//   ....[0]....
.L_26:
        /*00a4*/ 	.word	0x00002a20


	//   ....[1]....
        /*00a8*/ 	.word	0x00002aa0


	//----- nvinfo : EIATTR_REQNTID
	.align		4
.L_27:
        /*00ac*/ 	.byte	0x04, 0x10
        /*00ae*/ 	.short	(.L_29 - .L_28)
.L_28:
        /*00b0*/ 	.word	0x00000080
        /*00b4*/ 	.word	0x00000001
        /*00b8*/ 	.word	0x00000001


	//----- nvinfo : EIATTR_CBANK_PARAM_SIZE
	.align		4
.L_29:
        /*00bc*/ 	.byte	0x03, 0x19
        /*00be*/ 	.short	0x0038


	//----- nvinfo : EIATTR_PARAM_CBANK
	.align		4
        /*00c0*/ 	.byte	0x04, 0x0a
        /*00c2*/ 	.short	(.L_31 - .L_30)
	.align		4
.L_30:
        /*00c4*/ 	.word	index@(.nv.constant0.matmul_kernel)
        /*00c8*/ 	.short	0x0210
        /*00ca*/ 	.short	0x0038


	//----- nvinfo : EIATTR_SW_WAR
	.align		4
.L_31:
        /*00cc*/ 	.byte	0x04, 0x36
        /*00ce*/ 	.short	(.L_33 - .L_32)
.L_32:
        /*00d0*/ 	.word	0x00000008
.L_33:


//--------------------- .nv.callgraph             --------------------------
	.section	.nv.callgraph,"",@"SHT_CUDA_CALLGRAPH"
	.align	4
	.sectionentsize	8
	.align		4
        /*0000*/ 	.word	0x00000000
	.align		4
        /*0004*/ 	.word	0xffffffff
	.align		4
        /*0008*/ 	.word	0x00000000
	.align		4
        /*000c*/ 	.word	0xfffffffe
	.align		4
        /*0010*/ 	.word	0x00000000
	.align		4
        /*0014*/ 	.word	0xfffffffd
	.align		4
        /*0018*/ 	.word	0x00000000
	.align		4
        /*001c*/ 	.word	0xfffffffc


//--------------------- .text.matmul_kernel       --------------------------
	.section	.text.matmul_kernel,"ax",@progbits
	.sectionflags	@"SHF_BARRIERS=1"
	.align	128
        .global         matmul_kernel
        .type           matmul_kernel,@function
        .size           matmul_kernel,(.L_x_3 - matmul_kernel)
        .other          matmul_kernel,@"STO_CUDA_ENTRY STV_DEFAULT"
matmul_kernel:
.text.matmul_kernel:
[----:B------:R-:W1:Y:S08]  /*0000*/  LDC R1, c[0x0][0x28] ;  /* 0x00000a00ff017b82 */ /* 0x000e700000000800 */
[----:B------:R-:W2:Y:S01]  /*0010*/  LDC R13, c[0x0][0x228] ;  /* 0x00008a00ff0d7b82 */ /* 0x000ea20000000800 */
[----:B------:R-:W3:Y:S01]  /*0020*/  S2R R5, SR_CTAID.X ;  /* 0x0000000000057919 */ /* 0x000ee20000002500 */
[----:B------:R-:W-:Y:S01]  /*0030*/  UMOV UR5, 0x400 ;  /* 0x0000040000057882 */ /* 0x000fe20000000000 */
[----:B------:R-:W-:Y:S01]  /*0040*/  ULDC.64 UR26, c[0x0][0x208] ;  /* 0x00008200001a7ab9 */ /* 0x000fe20000000a00 */
[----:B------:R-:W-:-:S02]  /*0050*/  CS2R R56, SRZ ;  /* 0x0000000000387805 */ /* 0x000fc4000001ff00 */
[----:B------:R-:W-:Y:S02]  /*0060*/  CS2R R58, SRZ ;  /* 0x00000000003a7805 */ /* 0x000fe4000001ff00 */
[----:B------:R-:W-:Y:S02]  /*0070*/  CS2R R60, SRZ ;  /* 0x00000000003c7805 */ /* 0x000fe4000001ff00 */
[----:B------:R-:W-:Y:S01]  /*0080*/  CS2R R62, SRZ ;  /* 0x00000000003e7805 */ /* 0x000fe2000001ff00 */
[----:B------:R-:W4:Y:S01]  /*0090*/  S2UR UR4, SR_CgaCtaId ;  /* 0x00000000000479c3 */ /* 0x000f220000008800 */
[----:B------:R-:W-:Y:S02]  /*00a0*/  CS2R R64, SRZ ;  /* 0x0000000000407805 */ /* 0x000fe4000001ff00 */
[----:B------:R-:W-:Y:S02]  /*00b0*/  CS2R R66, SRZ ;  /* 0x0000000000427805 */ /* 0x000fe4000001ff00 */
[----:B------:R-:W-:-:S02]  /*00c0*/  CS2R R68, SRZ ;  /* 0x0000000000447805 */ /* 0x000fc4000001ff00 */
[----:B------:R-:W-:Y:S02]  /*00d0*/  CS2R R70, SRZ ;  /* 0x0000000000467805 */ /* 0x000fe4000001ff00 */
[----:B------:R-:W-:Y:S02]  /*00e0*/  CS2R R72, SRZ ;  /* 0x0000000000487805 */ /* 0x000fe4000001ff00 */
[----:B------:R-:W-:Y:S02]  /*00f0*/  CS2R R74, SRZ ;  /* 0x00000000004a7805 */ /* 0x000fe4000001ff00 */
[----:B------:R-:W-:Y:S01]  /*0100*/  CS2R R76, SRZ ;  /* 0x00000000004c7805 */ /* 0x000fe2000001ff00 */
[----:B------:R-:W5:Y:S01]  /*0110*/  LDC R44, c[0x0][0x234] ;  /* 0x00008d00ff2c7b82 */ /* 0x000f620000000800 */
[----:B------:R-:W-:Y:S02]  /*0120*/  CS2R R78, SRZ ;  /* 0x00000000004e7805 */ /* 0x000fe4000001ff00 */
[----:B------:R-:W-:-:S02]  /*0130*/  CS2R R80, SRZ ;  /* 0x0000000000507805 */ /* 0x000fc4000001ff00 */
[----:B------:R-:W-:Y:S02]  /*0140*/  CS2R R82, SRZ ;  /* 0x0000000000527805 */ /* 0x000fe4000001ff00 */
[----:B------:R-:W-:Y:S02]  /*0150*/  CS2R R84, SRZ ;  /* 0x0000000000547805 */ /* 0x000fe4000001ff00 */
[----:B------:R-:W-:Y:S02]  /*0160*/  CS2R R86, SRZ ;  /* 0x0000000000567805 */ /* 0x000fe4000001ff00 */
[----:B------:R-:W-:Y:S02]  /*0170*/  CS2R R50, SRZ ;  /* 0x0000000000327805 */ /* 0x000fe4000001ff00 */
[----:B------:R-:W-:Y:S01]  /*0180*/  CS2R R52, SRZ ;  /* 0x0000000000347805 */ /* 0x000fe2000001ff00 */
[----:B--2---:R-:W-:Y:S01]  /*0190*/  VIADD R0, R13, 0x3f ;  /* 0x0000003f0d007836 */ /* 0x004fe20000000000 */
[----:B------:R-:W-:-:S04]  /*01a0*/  CS2R R54, SRZ ;  /* 0x0000000000367805 */ /* 0x000fc8000001ff00 */
[----:B------:R-:W-:Y:S01]  /*01b0*/  SHF.R.S32.HI R3, RZ, 0x1f, R0 ;  /* 0x0000001fff037819 */ /* 0x000fe20000011400 */
[----:B----4-:R-:W-:-:S03]  /*01c0*/  ULEA UR5, UR4, UR5, 0x18 ;  /* 0x0000000504057291 */ /* 0x010fc6000f8ec03f */
[----:B------:R-:W-:Y:S02]  /*01d0*/  LEA.HI R3, R3, R0, RZ, 0x6 ;  /* 0x0000000003037211 */ /* 0x000fe400078f30ff */
[----:B---3--:R-:W-:Y:S02]  /*01e0*/  IABS R8, R5 ;  /* 0x0000000500087213 */ /* 0x008fe40000000000 */
[----:B------:R-:W-:-:S05]  /*01f0*/  SHF.R.S32.HI R3, RZ, 0x6, R3 ;  /* 0x00000006ff037819 */ /* 0x000fca0000011403 */
[----:B------:R-:W-:-:S05]  /*0200*/  IMAD.SHL.U32 R0, R3, 0x8, RZ ;  /* 0x0000000803007824 */ /* 0x000fca00078e00ff */
[-C--:B------:R-:W-:Y:S02]  /*0210*/  IABS R7, R0.reuse ;  /* 0x0000000000077213 */ /* 0x080fe40000000000 */
[----:B------:R-:W-:Y:S02]  /*0220*/  IABS R10, R0 ;  /* 0x00000000000a7213 */ /* 0x000fe40000000000 */
[----:B------:R-:W2:Y:S08]  /*0230*/  I2F.RP R4, R7 ;  /* 0x0000000700047306 */ /* 0x000eb00000209400 */
[----:B--2---:R-:W2:Y:S02]  /*0240*/  MUFU.RCP R4, R4 ;  /* 0x0000000400047308 */ /* 0x004ea40000001000 */
[----:B--2---:R-:W-:-:S02]  /*0250*/  VIADD R2, R4, 0xffffffe ;  /* 0x0ffffffe04027836 */ /* 0x004fc40000000000 */
[----:B------:R-:W-:-:S04]  /*0260*/  IMAD.MOV R4, RZ, RZ, -R10 ;  /* 0x000000ffff047224 */ /* 0x000fc800078e0a0a */
[----:B------:R2:W3:Y:S02]  /*0270*/  F2I.FTZ.U32.TRUNC.NTZ R3, R2 ;  /* 0x0000000200037305 */ /* 0x0004e4000021f000 */
[----:B--2---:R-:W-:Y:S02]  /*0280*/  IMAD.MOV.U32 R2, RZ, RZ, RZ ;  /* 0x000000ffff027224 */ /* 0x004fe400078e00ff */
[----:B---3--:R-:W-:-:S04]  /*0290*/  IMAD.MOV R6, RZ, RZ, -R3 ;  /* 0x000000ffff067224 */ /* 0x008fc800078e0a03 */
[----:B------:R-:W-:Y:S02]  /*02a0*/  IMAD R9, R6, R7, RZ ;  /* 0x0000000706097224 */ /* 0x000fe400078e02ff */
[----:B------:R-:W-:Y:S02]  /*02b0*/  IMAD.MOV.U32 R6, RZ, RZ, R8 ;  /* 0x000000ffff067224 */ /* 0x000fe400078e0008 */
[----:B------:R-:W-:Y:S01]  /*02c0*/  IMAD.HI.U32 R3, R3, R9, R2 ;  /* 0x0000000903037227 */ /* 0x000fe200078e0002 */
[----:B------:R-:W-:-:S05]  /*02d0*/  IABS R9, R13 ;  /* 0x0000000d00097213 */ /* 0x000fca0000000000 */
[----:B------:R-:W-:-:S04]  /*02e0*/  IMAD.HI.U32 R3, R3, R6, RZ ;  /* 0x0000000603037227 */ /* 0x000fc800078e00ff */
[----:B------:R-:W-:-:S05]  /*02f0*/  IMAD R2, R3, R4, R6 ;  /* 0x0000000403027224 */ /* 0x000fca00078e0206 */
[----:B------:R-:W-:-:S13]  /*0300*/  ISETP.GT.U32.AND P1, PT, R7, R2, PT ;  /* 0x000000020700720c */ /* 0x000fda0003f24070 */
[----:B------:R-:W-:Y:S02]  /*0310*/  @!P1 IMAD.IADD R2, R2, 0x1, -R7 ;  /* 0x0000000102029824 */ /* 0x000fe400078e0a07 */
[----:B------:R-:W-:Y:S01]  /*0320*/  @!P1 VIADD R3, R3, 0x1 ;  /* 0x0000000103039836 */ /* 0x000fe20000000000 */
[----:B------:R-:W-:Y:S02]  /*0330*/  ISETP.NE.AND P1, PT, R0, RZ, PT ;  /* 0x000000ff0000720c */ /* 0x000fe40003f25270 */
[----:B------:R-:W-:Y:S02]  /*0340*/  ISETP.GE.U32.AND P0, PT, R2, R7, PT ;  /* 0x000000070200720c */ /* 0x000fe40003f06070 */
[----:B------:R-:W-:-:S04]  /*0350*/  LOP3.LUT R2, R5, R0, RZ, 0x3c, !PT ;  /* 0x0000000005027212 */ /* 0x000fc800078e3cff */
[----:B------:R-:W-:Y:S01]  /*0360*/  ISETP.GE.AND P2, PT, R2, RZ, PT ;  /* 0x000000ff0200720c */ /* 0x000fe20003f46270 */
[----:B------:R-:W-:-:S06]  /*0370*/  IMAD.MOV.U32 R2, RZ, RZ, -0x8 ;  /* 0xfffffff8ff027424 */ /* 0x000fcc00078e00ff */
[----:B------:R-:W-:-:S04]  /*0380*/  @P0 VIADD R3, R3, 0x1 ;  /* 0x0000000103030836 */ /* 0x000fc80000000000 */
[----:B------:R-:W-:-:S04]  /*0390*/  IMAD.MOV.U32 R17, RZ, RZ, R3 ;  /* 0x000000ffff117224 */ /* 0x000fc800078e0003 */
[----:B------:R-:W-:Y:S01]  /*03a0*/  @!P2 IMAD.MOV R17, RZ, RZ, -R17 ;  /* 0x000000ffff11a224 */ /* 0x000fe200078e0a11 */
[----:B------:R-:W-:-:S05]  /*03b0*/  @!P1 LOP3.LUT R17, RZ, R0, RZ, 0x33, !PT ;  /* 0x00000000ff119212 */ /* 0x000fca00078e33ff */
[----:B------:R-:W-:Y:S02]  /*03c0*/  IMAD R2, R17, R2, 0x1 ;  /* 0x0000000111027424 */ /* 0x000fe400078e0202 */
[----:B------:R-:W-:-:S03]  /*03d0*/  IMAD.MOV R6, RZ, RZ, -R17 ;  /* 0x000000ffff067224 */ /* 0x000fc600078e0a11 */
[----:B------:R-:W-:Y:S01]  /*03e0*/  VIMNMX R10, R2, 0x8, PT ;  /* 0x00000008020a7848 */ /* 0x000fe20003fe0100 */
[----:B------:R-:W-:-:S03]  /*03f0*/  IMAD R21, R0, R6, R5 ;  /* 0x0000000600157224 */ /* 0x000fc600078e0205 */
[-C--:B------:R-:W-:Y:S02]  /*0400*/  IABS R8, R10.reuse ;  /* 0x0000000a00087213 */ /* 0x080fe40000000000 */
[----:B------:R-:W-:Y:S02]  /*0410*/  IABS R0, R21 ;  /* 0x0000001500007213 */ /* 0x000fe40000000000 */
[----:B------:R-:W2:Y:S01]  /*0420*/  I2F.RP R4, R8 ;  /* 0x0000000800047306 */ /* 0x000ea20000209400 */
[----:B------:R-:W-:-:S07]  /*0430*/  IABS R6, R10 ;  /* 0x0000000a00067213 */ /* 0x000fce0000000000 */
[----:B--2---:R-:W2:Y:S02]  /*0440*/  MUFU.RCP R4, R4 ;  /* 0x0000000400047308 */ /* 0x004ea40000001000 */
[----:B--2---:R-:W-:-:S06]  /*0450*/  VIADD R2, R4, 0xffffffe ;  /* 0x0ffffffe04027836 */ /* 0x004fcc0000000000 */
[----:B------:R2:W3:Y:S02]  /*0460*/  F2I.FTZ.U32.TRUNC.NTZ R3, R2 ;  /* 0x0000000200037305 */ /* 0x0004e4000021f000 */
[----:B--2---:R-:W-:Y:S02]  /*0470*/  IMAD.MOV.U32 R2, RZ, RZ, RZ ;  /* 0x000000ffff027224 */ /* 0x004fe400078e00ff */
[----:B---3--:R-:W-:-:S04]  /*0480*/  IMAD.MOV R7, RZ, RZ, -R3 ;  /* 0x000000ffff077224 */ /* 0x008fc800078e0a03 */
[----:B------:R-:W-:Y:S02]  /*0490*/  IMAD R5, R7, R8, RZ ;  /* 0x0000000807057224 */ /* 0x000fe400078e02ff */
[----:B------:R-:W-:Y:S02]  /*04a0*/  IMAD.MOV.U32 R7, RZ, RZ, R9 ;  /* 0x000000ffff077224 */ /* 0x000fe400078e0009 */
[----:B------:R-:W-:Y:S02]  /*04b0*/  IMAD.HI.U32 R3, R3, R5, R2 ;  /* 0x0000000503037227 */ /* 0x000fe400078e0002 */
[----:B------:R-:W2:Y:S02]  /*04c0*/  I2F.RP R4, R7 ;  /* 0x0000000700047306 */ /* 0x000ea40000209400 */
[----:B------:R-:W-:Y:S02]  /*04d0*/  IMAD.MOV R5, RZ, RZ, -R6 ;  /* 0x000000ffff057224 */ /* 0x000fe400078e0a06 */
[----:B------:R-:W-:Y:S01]  /*04e0*/  IMAD.HI.U32 R2, R3, R0, RZ ;  /* 0x0000000003027227 */ /* 0x000fe200078e00ff */
[----:B------:R-:W3:Y:S03]  /*04f0*/  LDC R6, c[0x0][0x22c] ;  /* 0x00008b00ff067b82 */ /* 0x000ee60000000800 */
[----:B------:R-:W-:-:S02]  /*0500*/  IMAD R3, R2, R5, R0 ;  /* 0x0000000502037224 */ /* 0x000fc400078e0200 */
[----:B------:R-:W4:Y:S03]  /*0510*/  S2R R0, SR_TID.X ;  /* 0x0000000000007919 */ /* 0x000f260000002100 */
[----:B------:R-:W-:Y:S01]  /*0520*/  ISETP.GT.U32.AND P1, PT, R8, R3, PT ;  /* 0x000000030800720c */ /* 0x000fe20003f24070 */
[----:B--2---:R-:W2:-:S12]  /*0530*/  MUFU.RCP R4, R4 ;  /* 0x0000000400047308 */ /* 0x004e980000001000 */
[----:B------:R-:W-:Y:S02]  /*0540*/  @!P1 IMAD.IADD R3, R3, 0x1, -R8 ;  /* 0x0000000103039824 */ /* 0x000fe400078e0a08 */
[----:B------:R-:W-:Y:S01]  /*0550*/  @!P1 VIADD R2, R2, 0x1 ;  /* 0x0000000102029836 */ /* 0x000fe20000000000 */
[----:B------:R-:W-:Y:S01]  /*0560*/  ISETP.NE.AND P1, PT, R10, RZ, PT ;  /* 0x000000ff0a00720c */ /* 0x000fe20003f25270 */
[----:B---3--:R-:W-:Y:S01]  /*0570*/  VIADD R38, R6, 0xffffff80 ;  /* 0xffffff8006267836 */ /* 0x008fe20000000000 */
[----:B------:R-:W-:Y:S01]  /*0580*/  ISETP.GE.U32.AND P0, PT, R3, R8, PT ;  /* 0x000000080300720c */ /* 0x000fe20003f06070 */
[----:B--2---:R-:W-:Y:S01]  /*0590*/  VIADD R5, R4, 0xffffffe ;  /* 0x0ffffffe04057836 */ /* 0x004fe20000000000 */
[----:B------:R-:W-:-:S04]  /*05a0*/  LOP3.LUT R3, R21, R10, RZ, 0x3c, !PT ;  /* 0x0000000a15037212 */ /* 0x000fc800078e3cff */
[----:B------:R-:W-:Y:S02]  /*05b0*/  ISETP.GE.AND P2, PT, R3, RZ, PT ;  /* 0x000000ff0300720c */ /* 0x000fe40003f46270 */
[----:B------:R-:W2:Y:S01]  /*05c0*/  F2I.FTZ.U32.TRUNC.NTZ R3, R5 ;  /* 0x0000000500037305 */ /* 0x000ea2000021f000 */
[----:B----4-:R-:W-:-:S04]  /*05d0*/  IMAD.SHL.U32 R15, R0, 0x8, RZ ;  /* 0x00000008000f7824 */ /* 0x010fc800078e00ff */
[----:B------:R-:W-:Y:S02]  /*05e0*/  @P0 VIADD R2, R2, 0x1 ;  /* 0x0000000102020836 */ /* 0x000fe40000000000 */
[----:B------:R-:W-:Y:S01]  /*05f0*/  IMAD.SHL.U32 R36, R0, 0x20, RZ ;  /* 0x0000002000247824 */ /* 0x000fe200078e00ff */
[----:B------:R-:W-:Y:S01]  /*0600*/  LOP3.LUT R19, R15, 0x38, RZ, 0xc0, !PT ;  /* 0x000000380f137812 */ /* 0x000fe200078ec0ff */
[----:B------:R-:W-:-:S03]  /*0610*/  IMAD.MOV.U32 R8, RZ, RZ, R2 ;  /* 0x000000ffff087224 */ /* 0x000fc600078e0002 */
[----:B------:R-:W-:Y:S01]  /*0620*/  ISETP.GE.AND P3, PT, R19, R6, PT ;  /* 0x000000061300720c */ /* 0x000fe20003f66270 */
[----:B------:R-:W-:Y:S01]  /*0630*/  @!P2 IMAD.MOV R8, RZ, RZ, -R8 ;  /* 0x000000ffff08a224 */ /* 0x000fe200078e0a08 */
[----:B------:R-:W-:Y:S01]  /*0640*/  @!P1 LOP3.LUT R8, RZ, R10, RZ, 0x33, !PT ;  /* 0x0000000aff089212 */ /* 0x000fe200078e33ff */
[----:B--2---:R-:W-:Y:S01]  /*0650*/  IMAD.MOV R2, RZ, RZ, -R3 ;  /* 0x000000ffff027224 */ /* 0x004fe200078e0a03 */
[----:B------:R-:W-:-:S03]  /*0660*/  ISETP.NE.AND P1, PT, R13, RZ, PT ;  /* 0x000000ff0d00720c */ /* 0x000fc60003f25270 */
[----:B------:R-:W-:Y:S02]  /*0670*/  IMAD R5, R2, R7, RZ ;  /* 0x0000000702057224 */ /* 0x000fe400078e02ff */
[----:B------:R-:W-:Y:S02]  /*0680*/  IMAD R12, R8, 0x40, R19 ;  /* 0x00000040080c7824 */ /* 0x000fe400078e0213 */
[----:B------:R-:W-:Y:S02]  /*0690*/  IMAD.MOV.U32 R2, RZ, RZ, RZ ;  /* 0x000000ffff027224 */ /* 0x000fe400078e00ff */
[----:B------:R-:W-:Y:S01]  /*06a0*/  IMAD.MOV R9, RZ, RZ, -R8 ;  /* 0x000000ffff097224 */ /* 0x000fe200078e0a08 */
[----:B------:R-:W-:Y:S01]  /*06b0*/  IABS R4, R12 ;  /* 0x0000000c00047213 */ /* 0x000fe20000000000 */
[----:B------:R-:W-:Y:S01]  /*06c0*/  IMAD.HI.U32 R2, R3, R5, R2 ;  /* 0x0000000503027227 */ /* 0x000fe200078e0002 */
[----:B------:R-:W-:Y:S02]  /*06d0*/  SHF.R.S32.HI R5, RZ, 0x5, R0 ;  /* 0x00000005ff057819 */ /* 0x000fe40000011400 */
[----:B------:R-:W-:Y:S01]  /*06e0*/  ISETP.GE.AND P2, PT, R12, RZ, PT ;  /* 0x000000ff0c00720c */ /* 0x000fe20003f46270 */
[----:B------:R-:W-:Y:S01]  /*06f0*/  IMAD.SHL.U32 R3, R0, 0x10, RZ ;  /* 0x0000001000037824 */ /* 0x000fe200078e00ff */
[----:B------:R-:W-:Y:S01]  /*0700*/  SGXT R5, R5, 0x1 ;  /* 0x000000010505781a */ /* 0x000fe20000000200 */
[----:B------:R-:W-:-:S03]  /*0710*/  IMAD.HI.U32 R2, R2, R4, RZ ;  /* 0x0000000402027227 */ /* 0x000fc600078e00ff */
[----:B------:R-:W-:Y:S01]  /*0720*/  LOP3.LUT R3, R3, 0x1c0, RZ, 0xc0, !PT ;  /* 0x000001c003037812 */ /* 0x000fe200078ec0ff */
[----:B------:R-:W-:Y:S01]  /*0730*/  IMAD.MOV R2, RZ, RZ, -R2 ;  /* 0x000000ffff027224 */ /* 0x000fe200078e0a02 */
[----:B------:R-:W-:Y:S01]  /*0740*/  LOP3.LUT R5, R5, 0x120, RZ, 0xc0, !PT ;  /* 0x0000012005057812 */ /* 0x000fe200078ec0ff */
[----:B------:R-:W-:Y:S02]  /*0750*/  VIADD R8, R6, 0x3f ;  /* 0x0000003f06087836 */ /* 0x000fe40000000000 */
[C---:B------:R-:W-:Y:S02]  /*0760*/  IMAD R4, R7.reuse, R2, R4 ;  /* 0x0000000207047224 */ /* 0x040fe400078e0204 */
[----:B------:R-:W-:Y:S02]  /*0770*/  IMAD.SHL.U32 R2, R0, 0x2, RZ ;  /* 0x0000000200027824 */ /* 0x000fe400078e00ff */
[----:B------:R-:W-:Y:S01]  /*0780*/  IMAD R9, R10, R9, R21 ;  /* 0x000000090a097224 */ /* 0x000fe200078e0215 */
[----:B------:R-:W-:-:S02]  /*0790*/  ISETP.GT.U32.AND P0, PT, R7, R4, PT ;  /* 0x000000040700720c */ /* 0x000fc40003f04070 */
[----:B------:R-:W-:Y:S02]  /*07a0*/  LOP3.LUT R11, R3, 0x6, R2, 0xf8, !PT ;  /* 0x00000006030b7812 */ /* 0x000fe400078ef802 */
[----:B------:R-:W2:Y:S09]  /*07b0*/  LDC.64 R2, c[0x0][0x210] ;  /* 0x00008400ff027b82 */ /* 0x000eb20000000a00 */
[----:B------:R-:W-:-:S05]  /*07c0*/  @!P0 IMAD.IADD R4, R4, 0x1, -R7 ;  /* 0x0000000104048824 */ /* 0x000fca00078e0a07 */
[----:B------:R-:W-:-:S13]  /*07d0*/  ISETP.GT.U32.AND P0, PT, R7, R4, PT ;  /* 0x000000040700720c */ /* 0x000fda0003f04070 */
[----:B------:R-:W-:Y:S01]  /*07e0*/  @!P0 IMAD.IADD R4, R4, 0x1, -R7 ;  /* 0x0000000104048824 */ /* 0x000fe200078e0a07 */
[----:B------:R-:W-:Y:S02]  /*07f0*/  LOP3.LUT R7, R0, 0x18, RZ, 0xc0, !PT ;  /* 0x0000001800077812 */ /* 0x000fe400078ec0ff */
[----:B------:R-:W-:-:S03]  /*0800*/  ISETP.GT.AND P0, PT, R8, 0x3f, PT ;  /* 0x0000003f0800780c */ /* 0x000fc60003f04270 */
[----:B------:R-:W-:Y:S01]  /*0810*/  IMAD R10, R7, 0x9, RZ ;  /* 0x00000009070a7824 */ /* 0x000fe200078e02ff */
[----:B------:R-:W-:Y:S02]  /*0820*/  SEL R7, RZ, 0x10, !P0 ;  /* 0x00000010ff077807 */ /* 0x000fe40004000000 */
[----:B------:R-:W-:Y:S02]  /*0830*/  ISETP.GE.AND P0, PT, R12, R13, PT ;  /* 0x0000000d0c00720c */ /* 0x000fe40003f06270 */
[C---:B------:R-:W-:Y:S02]  /*0840*/  LOP3.LUT R14, R10.reuse, 0x38, R15, 0x78, !PT ;  /* 0x000000380a0e7812 */ /* 0x040fe400078e780f */
[C-C-:B------:R-:W-:Y:S02]  /*0850*/  LOP3.LUT R16, R10.reuse, 0x400, R19.reuse, 0x1e, !PT ;  /* 0x000004000a107812 */ /* 0x140fe400078e1e13 */
[C-C-:B------:R-:W-:Y:S02]  /*0860*/  LOP3.LUT R18, R10.reuse, 0x800, R19.reuse, 0x1e, !PT ;  /* 0x000008000a127812 */ /* 0x140fe400078e1e13 */
[----:B------:R-:W-:-:S02]  /*0870*/  LOP3.LUT R20, R10, 0xc00, R19, 0x1e, !PT ;  /* 0x00000c000a147812 */ /* 0x000fc400078e1e13 */
[C-C-:B------:R-:W-:Y:S02]  /*0880*/  LOP3.LUT R24, R10.reuse, 0x1000, R19.reuse, 0x1e, !PT ;  /* 0x000010000a187812 */ /* 0x140fe400078e1e13 */
[C-C-:B------:R-:W-:Y:S02]  /*0890*/  LOP3.LUT R30, R10.reuse, 0x1400, R19.reuse, 0x1e, !PT ;  /* 0x000014000a1e7812 */ /* 0x140fe400078e1e13 */
[C-C-:B------:R-:W-:Y:S02]  /*08a0*/  LOP3.LUT R32, R10.reuse, 0x1800, R19.reuse, 0x1e, !PT ;  /* 0x000018000a207812 */ /* 0x140fe400078e1e13 */
[----:B------:R-:W-:Y:S01]  /*08b0*/  LOP3.LUT R34, R10, 0x1c00, R19, 0x1e, !PT ;  /* 0x00001c000a227812 */ /* 0x000fe200078e1e13 */
[----:B------:R-:W-:Y:S01]  /*08c0*/  IMAD.MOV.U32 R10, RZ, RZ, R4 ;  /* 0x000000ffff0a7224 */ /* 0x000fe200078e0004 */
[----:B------:R-:W-:Y:S02]  /*08d0*/  SEL R4, R7, RZ, !P3 ;  /* 0x000000ff07047207 */ /* 0x000fe40005800000 */
[-C--:B------:R-:W-:Y:S01]  /*08e0*/  LOP3.LUT R22, R14, R5.reuse, RZ, 0x3c, !PT ;  /* 0x000000050e167212 */ /* 0x080fe200078e3cff */
[----:B------:R-:W-:Y:S01]  /*08f0*/  @!P2 IMAD.MOV R10, RZ, RZ, -R10 ;  /* 0x000000ffff0aa224 */ /* 0x000fe200078e0a0a */
[----:B------:R-:W-:Y:S01]  /*0900*/  ISETP.NE.U32.AND P6, PT, R4, RZ, PT ;  /* 0x000000ff0400720c */ /* 0x000fe20003fc5070 */
[----:B------:R-:W-:Y:S01]  /*0910*/  IMAD R14, R17, 0x8, R9 ;  /* 0x00000008110e7824 */ /* 0x000fe200078e0209 */
[----:B------:R-:W-:-:S02]  /*0920*/  LOP3.LUT R26, R16, R5, RZ, 0x3c, !PT ;  /* 0x00000005101a7212 */ /* 0x000fc400078e3cff */
[-C--:B------:R-:W-:Y:S02]  /*0930*/  LOP3.LUT R88, R18, R5.reuse, RZ, 0x3c, !PT ;  /* 0x0000000512587212 */ /* 0x080fe400078e3cff */
[-C--:B------:R-:W-:Y:S02]  /*0940*/  LOP3.LUT R28, R20, R5.reuse, RZ, 0x3c, !PT ;  /* 0x00000005141c7212 */ /* 0x080fe400078e3cff */
[----:B------:R-:W-:Y:S01]  /*0950*/  LOP3.LUT R90, R24, R5, RZ, 0x3c, !PT ;  /* 0x00000005185a7212 */ /* 0x000fe200078e3cff */
[----:B--2---:R-:W-:Y:S01]  /*0960*/  IMAD.WIDE.U32 R24, R19, 0x2, R2 ;  /* 0x0000000213187825 */ /* 0x004fe200078e0002 */
[----:B------:R-:W-:Y:S02]  /*0970*/  @!P1 LOP3.LUT R10, RZ, R13, RZ, 0x33, !PT ;  /* 0x0000000dff0a9212 */ /* 0x000fe400078e33ff */
[----:B------:R-:W-:Y:S02]  /*0980*/  LOP3.LUT R22, R22, 0x200, R15, 0xf8, !PT ;  /* 0x0000020016167812 */ /* 0x000fe400078ef80f */
[----:B------:R-:W-:-:S02]  /*0990*/  LOP3.LUT R30, R30, R5, RZ, 0x3c, !PT ;  /* 0x000000051e1e7212 */ /* 0x000fc400078e3cff */
[----:B------:R-:W-:Y:S02]  /*09a0*/  SHF.R.U32.HI R13, RZ, 0x3, R0 ;  /* 0x00000003ff0d7819 */ /* 0x000fe40000011600 */
[--C-:B------:R-:W-:Y:S02]  /*09b0*/  LOP3.LUT R23, R26, 0x200, R15.reuse, 0xf8, !PT ;  /* 0x000002001a177812 */ /* 0x100fe400078ef80f */
[-C--:B------:R-:W-:Y:S02]  /*09c0*/  LOP3.LUT R32, R32, R5.reuse, RZ, 0x3c, !PT ;  /* 0x0000000520207212 */ /* 0x080fe400078e3cff */
[--C-:B------:R-:W-:Y:S02]  /*09d0*/  LOP3.LUT R88, R88, 0x200, R15.reuse, 0xf8, !PT ;  /* 0x0000020058587812 */ /* 0x100fe400078ef80f */
[----:B------:R-:W-:Y:S02]  /*09e0*/  LOP3.LUT R34, R34, R5, RZ, 0x3c, !PT ;  /* 0x0000000522227212 */ /* 0x000fe400078e3cff */
[--C-:B------:R-:W-:Y:S01]  /*09f0*/  LOP3.LUT R89, R28, 0x200, R15.reuse, 0xf8, !PT ;  /* 0x000002001c597812 */ /* 0x100fe200078ef80f */
[----:B------:R-:W2:Y:S01]  /*0a00*/  LDC.64 R4, c[0x0][0x218] ;  /* 0x00008600ff047b82 */ /* 0x000ea20000000a00 */
[----:B------:R-:W-:-:S02]  /*0a10*/  LOP3.LUT R90, R90, 0x200, R15, 0xf8, !PT ;  /* 0x000002005a5a7812 */ /* 0x000fc400078ef80f */
[----:B------:R-:W-:Y:S02]  /*0a20*/  LEA R35, R22, UR5, 0x1 ;  /* 0x0000000516237c11 */ /* 0x000fe4000f8e08ff */
[----:B------:R-:W-:Y:S02]  /*0a30*/  SGXT.U32 R13, R13, 0x4 ;  /* 0x000000040d0d781a */ /* 0x000fe40000000000 */
[--C-:B------:R-:W-:Y:S01]  /*0a40*/  LOP3.LUT R91, R30, 0x200, R15.reuse, 0xf8, !PT ;  /* 0x000002001e5b7812 */ /* 0x100fe200078ef80f */
[----:B------:R-:W-:Y:S01]  /*0a50*/  @!PT LDS RZ, [RZ] ;  /* 0x00000000fffff984 */ /* 0x000fe20000000800 */
[----:B------:R-:W-:Y:S01]  /*0a60*/  @!PT LDS RZ, [RZ] ;  /* 0x00000000fffff984 */ /* 0x000fe20000000800 */
[----:B------:R-:W-:Y:S01]  /*0a70*/  @!PT LDS RZ, [RZ] ;  /* 0x00000000fffff984 */ /* 0x000fe20000000800 */
[----:B------:R-:W-:Y:S01]  /*0a80*/  LDGSTS.E.BYPASS.128 [R35], desc[UR26][R24.64], P6 ;  /* 0x0000000018237fae */ /* 0x000fe2000b101c5a */
[----:B------:R-:W-:Y:S02]  /*0a90*/  LEA R37, R23, UR5, 0x1 ;  /* 0x0000000517257c11 */ /* 0x000fe4000f8e08ff */
[--C-:B------:R-:W-:Y:S02]  /*0aa0*/  LOP3.LUT R92, R32, 0x200, R15.reuse, 0xf8, !PT ;  /* 0x00000200205c7812 */ /* 0x100fe400078ef80f */
[----:B------:R-:W-:Y:S01]  /*0ab0*/  LEA R39, R88, UR5, 0x1 ;  /* 0x0000000558277c11 */ /* 0x000fe2000f8e08ff */
[----:B------:R-:W-:Y:S01]  /*0ac0*/  LDGSTS.E.BYPASS.128 [R37], desc[UR26][R24.64], P6 ;  /* 0x0000000018257fae */ /* 0x000fe2000b101c5a */
[----:B------:R-:W-:-:S02]  /*0ad0*/  LOP3.LUT R93, R34, 0x200, R15, 0xf8, !PT ;  /* 0x00000200225d7812 */ /* 0x000fc400078ef80f */
[----:B------:R-:W-:Y:S01]  /*0ae0*/  LEA R41, R89, UR5, 0x1 ;  /* 0x0000000559297c11 */ /* 0x000fe2000f8e08ff */
[----:B------:R-:W-:Y:S01]  /*0af0*/  LDGSTS.E.BYPASS.128 [R39], desc[UR26][R24.64], P6 ;  /* 0x0000000018277fae */ /* 0x000fe2000b101c5a */
[----:B------:R-:W-:Y:S02]  /*0b00*/  LEA R43, R90, UR5, 0x1 ;  /* 0x000000055a2b7c11 */ /* 0x000fe4000f8e08ff */
[----:B------:R-:W-:Y:S01]  /*0b10*/  LOP3.LUT R18, R13, 0x10, RZ, 0xfc, !PT ;  /* 0x000000100d127812 */ /* 0x000fe200078efcff */
[----:B------:R-:W-:Y:S01]  /*0b20*/  LDGSTS.E.BYPASS.128 [R41], desc[UR26][R24.64], P6 ;  /* 0x0000000018297fae */ /* 0x000fe2000b101c5a */
[----:B------:R-:W-:Y:S02]  /*0b30*/  LEA R45, R91, UR5, 0x1 ;  /* 0x000000055b2d7c11 */ /* 0x000fe4000f8e08ff */
[----:B------:R-:W-:Y:S01]  /*0b40*/  LEA R47, R92, UR5, 0x1 ;  /* 0x000000055c2f7c11 */ /* 0x000fe2000f8e08ff */
[----:B------:R-:W-:Y:S01]  /*0b50*/  LDGSTS.E.BYPASS.128 [R43], desc[UR26][R24.64], P6 ;  /* 0x00000000182b7fae */ /* 0x000fe2000b101c5a */
[----:B------:R-:W-:-:S02]  /*0b60*/  LEA R49, R93, UR5, 0x1 ;  /* 0x000000055d317c11 */ /* 0x000fc4000f8e08ff */
[----:B------:R-:W-:Y:S01]  /*0b70*/  LOP3.LUT R16, R11, 0xc00, R36, 0xf8, !PT ;  /* 0x00000c000b107812 */ /* 0x000fe200078ef824 */
[----:B------:R-:W-:Y:S01]  /*0b80*/  VIADD R36, R6, 0xffffffc0 ;  /* 0xffffffc006247836 */ /* 0x000fe20000000000 */
[C---:B------:R-:W-:Y:S01]  /*0b90*/  LOP3.LUT R20, R13.reuse, 0x20, RZ, 0xfc, !PT ;  /* 0x000000200d147812 */ /* 0x040fe200078efcff */
[----:B------:R-:W-:Y:S01]  /*0ba0*/  LDGSTS.E.BYPASS.128 [R45], desc[UR26][R24.64], P6 ;  /* 0x00000000182d7fae */ /* 0x000fe2000b101c5a */
[C---:B------:R-:W-:Y:S02]  /*0bb0*/  LOP3.LUT R21, R13.reuse, 0x30, RZ, 0xfc, !PT ;  /* 0x000000300d157812 */ /* 0x040fe400078efcff */
[-C--:B------:R-:W-:Y:S01]  /*0bc0*/  ISETP.GE.AND P1, PT, R18, R6.reuse, PT ;  /* 0x000000061200720c */ /* 0x080fe20003f26270 */
[----:B------:R-:W-:Y:S01]  /*0bd0*/  LDGSTS.E.BYPASS.128 [R47], desc[UR26][R24.64], P6 ;  /* 0x00000000182f7fae */ /* 0x000fe2000b101c5a */
[-C--:B------:R-:W-:Y:S02]  /*0be0*/  ISETP.GE.AND P5, PT, R13, R6.reuse, PT ;  /* 0x000000060d00720c */ /* 0x080fe40003fa6270 */
[-C--:B------:R-:W-:Y:S01]  /*0bf0*/  ISETP.GE.AND P3, PT, R20, R6.reuse, PT ;  /* 0x000000061400720c */ /* 0x080fe20003f66270 */
[----:B------:R-:W-:Y:S01]  /*0c00*/  LDGSTS.E.BYPASS.128 [R49], desc[UR26][R24.64], P6 ;  /* 0x0000000018317fae */ /* 0x000fe2000b101c5a */
[----:B------:R-:W-:-:S02]  /*0c10*/  ISETP.GE.AND P6, PT, R21, R6, PT ;  /* 0x000000061500720c */ /* 0x000fc40003fc6270 */
[C---:B------:R-:W-:Y:S01]  /*0c20*/  SEL R11, R7.reuse, RZ, !P1 ;  /* 0x000000ff070b7207 */ /* 0x040fe20004800000 */
[----:B------:R-:W0:Y:S01]  /*0c30*/  LDGDEPBAR ;  /* 0x00000000000079af */ /* 0x000e220000000000 */
[----:B------:R-:W-:Y:S02]  /*0c40*/  SEL R9, R7, RZ, !P5 ;  /* 0x000000ff07097207 */ /* 0x000fe40006800000 */
[-C--:B------:R-:W-:Y:S02]  /*0c50*/  ISETP.GE.AND P1, PT, R20, R36.reuse, PT ;  /* 0x000000241400720c */ /* 0x080fe40003f26270 */
[-C--:B------:R-:W-:Y:S02]  /*0c60*/  ISETP.GE.AND P4, PT, R13, R36.reuse, PT ;  /* 0x000000240d00720c */ /* 0x080fe40003f86270 */
[----:B------:R-:W-:Y:S02]  /*0c70*/  SEL R17, R7, RZ, !P3 ;  /* 0x000000ff07117207 */ /* 0x000fe40005800000 */
[----:B------:R-:W-:-:S02]  /*0c80*/  ISETP.GE.AND P2, PT, R19, R36, PT ;  /* 0x000000241300720c */ /* 0x000fc40003f46270 */
[-C--:B------:R-:W-:Y:S02]  /*0c90*/  ISETP.GE.AND P5, PT, R18, R36.reuse, PT ;  /* 0x000000241200720c */ /* 0x080fe40003fa6270 */
[----:B------:R-:W-:Y:S02]  /*0ca0*/  ISETP.GE.AND P3, PT, R21, R36, PT ;  /* 0x000000241500720c */ /* 0x000fe40003f66270 */
[----:B------:R-:W-:Y:S01]  /*0cb0*/  SEL R28, R7, RZ, !P6 ;  /* 0x000000ff071c7207 */ /* 0x000fe20007000000 */
[----:B-----5:R-:W-:Y:S01]  /*0cc0*/  IMAD R7, R13, R44, R10 ;  /* 0x0000002c0d077224 */ /* 0x020fe200078e020a */
[----:B------:R-:W-:Y:S02]  /*0cd0*/  ISETP.NE.U32.AND P6, PT, R9, RZ, PT ;  /* 0x000000ff0900720c */ /* 0x000fe40003fc5070 */
[----:B------:R-:W-:Y:S01]  /*0ce0*/  SEL R36, RZ, 0x10, P1 ;  /* 0x00000010ff247807 */ /* 0x000fe20000800000 */
[----:B------:R-:W-:Y:S01]  /*0cf0*/  IMAD R9, R44, 0x10, R7 ;  /* 0x000000102c097824 */ /* 0x000fe200078e0207 */
[----:B------:R-:W-:Y:S01]  /*0d00*/  ISETP.GE.AND P1, PT, R18, R38, PT ;  /* 0x000000261200720c */ /* 0x000fe20003f26270 */
[----:B--2---:R-:W-:Y:S01]  /*0d10*/  IMAD.WIDE R26, R7, 0x2, R4 ;  /* 0x00000002071a7825 */ /* 0x004fe200078e0204 */
[----:B------:R-:W-:-:S02]  /*0d20*/  SEL R30, RZ, 0x10, P4 ;  /* 0x00000010ff1e7807 */ /* 0x000fc40002000000 */
[----:B------:R-:W-:Y:S02]  /*0d30*/  ISETP.GE.AND P4, PT, R13, R38, PT ;  /* 0x000000260d00720c */ /* 0x000fe40003f86270 */
[----:B------:R-:W-:Y:S02]  /*0d40*/  SEL R42, RZ, 0x10, P1 ;  /* 0x00000010ff2a7807 */ /* 0x000fe40000800000 */
[----:B------:R-:W-:Y:S01]  /*0d50*/  SEL R34, RZ, 0x10, P5 ;  /* 0x00000010ff227807 */ /* 0x000fe20002800000 */
[----:B------:R2:W-:Y:S01]  /*0d60*/  LDGSTS.E.BYPASS.128 [R35+0x10000], desc[UR26][R26.64], P6 ;  /* 0x100000001a237fae */ /* 0x0005e2000b101c5a */
[----:B------:R-:W-:Y:S02]  /*0d70*/  ISETP.GT.AND P1, PT, R8, 0x7f, PT ;  /* 0x0000007f0800780c */ /* 0x000fe40003f24270 */
[----:B------:R-:W-:Y:S02]  /*0d80*/  SEL R10, RZ, 0x10, P2 ;  /* 0x00000010ff0a7807 */ /* 0x000fe40001000000 */
[----:B------:R-:W-:Y:S01]  /*0d90*/  ISETP.NE.U32.AND P5, PT, R11, RZ, PT ;  /* 0x000000ff0b00720c */ /* 0x000fe20003fa5070 */
[----:B------:R-:W-:Y:S01]  /*0da0*/  IMAD R11, R44, 0x10, R9 ;  /* 0x000000102c0b7824 */ /* 0x000fe200078e0209 */
[----:B------:R-:W-:-:S02]  /*0db0*/  SEL R40, RZ, 0x10, P4 ;  /* 0x00000010ff287807 */ /* 0x000fc40002000000 */
[----:B------:R-:W-:Y:S01]  /*0dc0*/  ISETP.NE.U32.AND P4, PT, R17, RZ, PT ;  /* 0x000000ff1100720c */ /* 0x000fe20003f85070 */
[----:B------:R-:W-:Y:S01]  /*0dd0*/  IMAD R95, R44, 0x10, R11 ;  /* 0x000000102c5f7824 */ /* 0x000fe200078e020b */
[----:B------:R-:W-:Y:S01]  /*0de0*/  ISETP.NE.U32.AND P2, PT, R28, RZ, PT ;  /* 0x000000ff1c00720c */ /* 0x000fe20003f45070 */
[--C-:B------:R-:W-:Y:S01]  /*0df0*/  IMAD.WIDE R28, R9, 0x2, R4.reuse ;  /* 0x00000002091c7825 */ /* 0x100fe200078e0204 */
[----:B------:R-:W-:Y:S02]  /*0e00*/  SEL R10, R10, RZ, P1 ;  /* 0x000000ff0a0a7207 */ /* 0x000fe40000800000 */
[----:B------:R-:W-:Y:S01]  /*0e10*/  SEL R34, R34, RZ, P1 ;  /* 0x000000ff22227207 */ /* 0x000fe20000800000 */
[--C-:B------:R-:W-:Y:S01]  /*0e20*/  IMAD.WIDE R32, R95, 0x2, R4.reuse ;  /* 0x000000025f207825 */ /* 0x100fe200078e0204 */
[----:B------:R-:W-:Y:S01]  /*0e30*/  ISETP.NE.U32.AND P6, PT, R10, RZ, PT ;  /* 0x000000ff0a00720c */ /* 0x000fe20003fc5070 */
[----:B------:R3:W-:Y:S01]  /*0e40*/  LDGSTS.E.BYPASS.128 [R37+0x10000], desc[UR26][R28.64], P5 ;  /* 0x100000001c257fae */ /* 0x0007e2000a901c5a */
[----:B------:R-:W-:Y:S01]  /*0e50*/  SEL R10, R30, RZ, P1 ;  /* 0x000000ff1e0a7207 */ /* 0x000fe20000800000 */
[----:B------:R-:W-:Y:S01]  /*0e60*/  IMAD.WIDE R30, R11, 0x2, R4 ;  /* 0x000000020b1e7825 */ /* 0x000fe200078e0204 */
[----:B------:R-:W-:-:S02]  /*0e70*/  SEL R36, R36, RZ, P1 ;  /* 0x000000ff24247207 */ /* 0x000fc40000800000 */
[----:B------:R-:W-:Y:S01]  /*0e80*/  ISETP.NE.U32.AND P5, PT, R10, RZ, PT ;  /* 0x000000ff0a00720c */ /* 0x000fe20003fa5070 */
[----:B------:R-:W-:Y:S01]  /*0e90*/  IMAD.SHL.U32 R17, R44, 0x40, RZ ;  /* 0x000000402c117824 */ /* 0x000fe200078e00ff */
[----:B------:R4:W-:Y:S01]  /*0ea0*/  LDGSTS.E.BYPASS.128 [R39+0x10000], desc[UR26][R30.64], P4 ;  /* 0x100000001e277fae */ /* 0x0009e2000a101c5a */
[----:B------:R-:W-:Y:S02]  /*0eb0*/  SEL R10, RZ, 0x10, P3 ;  /* 0x00000010ff0a7807 */ /* 0x000fe40001800000 */
[----:B--2---:R-:W-:Y:S01]  /*0ec0*/  IMAD.WIDE R26, R17, 0x2, R26 ;  /* 0x00000002111a7825 */ /* 0x004fe200078e021a */
[----:B------:R2:W-:Y:S01]  /*0ed0*/  LDGSTS.E.BYPASS.128 [R41+0x10000], desc[UR26][R32.64], P2 ;  /* 0x1000000020297fae */ /* 0x0005e20009101c5a */
[-C--:B------:R-:W-:Y:S02]  /*0ee0*/  ISETP.GE.AND P2, PT, R19, R38.reuse, PT ;  /* 0x000000261300720c */ /* 0x080fe40003f46270 */
[----:B------:R-:W-:Y:S01]  /*0ef0*/  SEL R10, R10, RZ, P1 ;  /* 0x000000ff0a0a7207 */ /* 0x000fe20000800000 */
[----:B------:R-:W0:Y:S01]  /*0f00*/  LDGDEPBAR ;  /* 0x00000000000079af */ /* 0x000e220000000000 */
[----:B------:R-:W-:Y:S01]  /*0f10*/  BAR.SYNC.DEFER_BLOCKING 0x0 ;  /* 0x0000000000007b1d */ /* 0x000fe20000010000 */
[----:B------:R-:W-:Y:S01]  /*0f20*/  ISETP.GE.AND P3, PT, R21, R38, PT ;  /* 0x000000261500720c */ /* 0x000fe20003f66270 */
[----:B---3--:R-:W-:Y:S01]  /*0f30*/  IMAD.WIDE R28, R17, 0x2, R28 ;  /* 0x00000002111c7825 */ /* 0x008fe200078e021c */
[----:B------:R-:W-:-:S03]  /*0f40*/  ISETP.GT.AND P4, PT, R8, 0xbf, PT ;  /* 0x000000bf0800780c */ /* 0x000fc60003f84270 */
[C---:B----4-:R-:W-:Y:S01]  /*0f50*/  IMAD.WIDE R30, R17.reuse, 0x2, R30 ;  /* 0x00000002111e7825 */ /* 0x050fe200078e021e */
[----:B------:R-:W-:Y:S02]  /*0f60*/  SEL R40, R40, RZ, P4 ;  /* 0x000000ff28287207 */ /* 0x000fe40002000000 */
[----:B------:R-:W-:Y:S01]  /*0f70*/  SEL R42, R42, RZ, P4 ;  /* 0x000000ff2a2a7207 */ /* 0x000fe20002000000 */
[----:B--2---:R-:W-:Y:S01]  /*0f80*/  IMAD.WIDE R32, R17, 0x2, R32 ;  /* 0x0000000211207825 */ /* 0x004fe200078e0220 */
[----:B------:R-:W-:Y:S01]  /*0f90*/  ISETP.NE.U32.AND P1, PT, R40, RZ, PT ;  /* 0x000000ff2800720c */ /* 0x000fe20003f25070 */
[----:B------:R-:W-:Y:S01]  /*0fa0*/  @!PT LDS RZ, [RZ] ;  /* 0x00000000fffff984 */ /* 0x000fe20000000800 */
[----:B------:R-:W-:Y:S01]  /*0fb0*/  @!PT LDS RZ, [RZ] ;  /* 0x00000000fffff984 */ /* 0x000fe20000000800 */
[----:B------:R-:W-:Y:S01]  /*0fc0*/  @!PT LDS RZ, [RZ] ;  /* 0x00000000fffff984 */ /* 0x000fe20000000800 */
[----:B------:R-:W-:Y:S04]  /*0fd0*/  LDGSTS.E.BYPASS.128 [R35+0x4000], desc[UR26][R24.64+0x80], P6 ;  /* 0x0400008018237fae */ /* 0x000fe8000b101c5a */
[----:B------:R-:W-:Y:S04]  /*0fe0*/  LDGSTS.E.BYPASS.128 [R37+0x4000], desc[UR26][R24.64+0x80], P6 ;  /* 0x0400008018257fae */ /* 0x000fe8000b101c5a */
[----:B------:R-:W-:Y:S04]  /*0ff0*/  LDGSTS.E.BYPASS.128 [R39+0x4000], desc[UR26][R24.64+0x80], P6 ;  /* 0x0400008018277fae */ /* 0x000fe8000b101c5a */
[----:B------:R-:W-:Y:S04]  /*1000*/  LDGSTS.E.BYPASS.128 [R41+0x4000], desc[UR26][R24.64+0x80], P6 ;  /* 0x0400008018297fae */ /* 0x000fe8000b101c5a */
[----:B------:R-:W-:Y:S04]  /*1010*/  LDGSTS.E.BYPASS.128 [R43+0x4000], desc[UR26][R24.64+0x80], P6 ;  /* 0x04000080182b7fae */ /* 0x000fe8000b101c5a */
[----:B------:R-:W-:Y:S04]  /*1020*/  LDGSTS.E.BYPASS.128 [R45+0x4000], desc[UR26][R24.64+0x80], P6 ;  /* 0x04000080182d7fae */ /* 0x000fe8000b101c5a */
[----:B------:R-:W-:Y:S04]  /*1030*/  LDGSTS.E.BYPASS.128 [R47+0x4000], desc[UR26][R24.64+0x80], P6 ;  /* 0x04000080182f7fae */ /* 0x000fe8000b101c5a */
[----:B------:R-:W-:Y:S01]  /*1040*/  LDGSTS.E.BYPASS.128 [R49+0x4000], desc[UR26][R24.64+0x80], P6 ;  /* 0x0400008018317fae */ /* 0x000fe2000b101c5a */
[----:B------:R-:W-:-:S02]  /*1050*/  ISETP.GE.AND P6, PT, R20, R38, PT ;  /* 0x000000261400720c */ /* 0x000fc40003fc6270 */
[----:B------:R-:W-:Y:S01]  /*1060*/  SEL R38, RZ, 0x10, P2 ;  /* 0x00000010ff267807 */ /* 0x000fe20001000000 */
[----:B------:R-:W0:Y:S01]  /*1070*/  LDGDEPBAR ;  /* 0x00000000000079af */ /* 0x000e220000000000 */
[----:B------:R-:W-:Y:S02]  /*1080*/  ISETP.NE.U32.AND P2, PT, R36, RZ, PT ;  /* 0x000000ff2400720c */ /* 0x000fe40003f45070 */
[----:B------:R-:W-:Y:S01]  /*1090*/  SEL R38, R38, RZ, P4 ;  /* 0x000000ff26267207 */ /* 0x000fe20002000000 */
[----:B------:R2:W-:Y:S01]  /*10a0*/  LDGSTS.E.BYPASS.128 [R35+0x12000], desc[UR26][R26.64], P5 ;  /* 0x120000001a237fae */ /* 0x0005e2000a901c5a */
[----:B------:R-:W-:Y:S02]  /*10b0*/  ISETP.NE.U32.AND P5, PT, R34, RZ, PT ;  /* 0x000000ff2200720c */ /* 0x000fe40003fa5070 */
[----:B------:R-:W-:Y:S02]  /*10c0*/  SEL R34, RZ, 0x10, P6 ;  /* 0x00000010ff227807 */ /* 0x000fe40003000000 */
[----:B------:R-:W-:-:S02]  /*10d0*/  ISETP.NE.U32.AND P6, PT, R10, RZ, PT ;  /* 0x000000ff0a00720c */ /* 0x000fc40003fc5070 */
[----:B------:R-:W-:Y:S02]  /*10e0*/  SEL R10, RZ, 0x10, P3 ;  /* 0x00000010ff0a7807 */ /* 0x000fe40001800000 */
[----:B------:R-:W-:Y:S02]  /*10f0*/  ISETP.NE.U32.AND P3, PT, R38, RZ, PT ;  /* 0x000000ff2600720c */ /* 0x000fe40003f65070 */
[----:B------:R-:W-:Y:S01]  /*1100*/  SEL R34, R34, RZ, P4 ;  /* 0x000000ff22227207 */ /* 0x000fe20002000000 */
[----:B--2---:R-:W-:Y:S01]  /*1110*/  IMAD.WIDE R26, R17, 0x2, R26 ;  /* 0x00000002111a7825 */ /* 0x004fe200078e021a */
[----:B------:R-:W-:Y:S01]  /*1120*/  SEL R10, R10, RZ, P4 ;  /* 0x000000ff0a0a7207 */ /* 0x000fe20002000000 */
[----:B------:R2:W-:Y:S01]  /*1130*/  LDGSTS.E.BYPASS.128 [R37+0x12000], desc[UR26][R28.64], P5 ;  /* 0x120000001c257fae */ /* 0x0005e2000a901c5a */
[----:B------:R-:W-:Y:S02]  /*1140*/  ISETP.NE.U32.AND P4, PT, R42, RZ, PT ;  /* 0x000000ff2a00720c */ /* 0x000fe40003f85070 */
[----:B------:R-:W-:Y:S01]  /*1150*/  ISETP.NE.U32.AND P5, PT, R10, RZ, PT ;  /* 0x000000ff0a00720c */ /* 0x000fe20003fa5070 */
[----:B------:R3:W-:Y:S01]  /*1160*/  LDGSTS.E.BYPASS.128 [R39+0x12000], desc[UR26][R30.64], P2 ;  /* 0x120000001e277fae */ /* 0x0007e20009101c5a */
[----:B------:R-:W-:-:S03]  /*1170*/  ISETP.NE.U32.AND P2, PT, R34, RZ, PT ;  /* 0x000000ff2200720c */ /* 0x000fc60003f45070 */
[----:B------:R4:W-:Y:S04]  /*1180*/  LDGSTS.E.BYPASS.128 [R41+0x12000], desc[UR26][R32.64], P6 ;  /* 0x1200000020297fae */ /* 0x0009e8000b101c5a */
[----:B------:R-:W0:Y:S01]  /*1190*/  LDGDEPBAR ;  /* 0x00000000000079af */ /* 0x000e220000000000 */
[C---:B--2---:R-:W-:Y:S01]  /*11a0*/  IMAD.WIDE R28, R17.reuse, 0x2, R28 ;  /* 0x00000002111c7825 */ /* 0x044fe200078e021c */
[----:B------:R-:W-:Y:S03]  /*11b0*/  BAR.SYNC.DEFER_BLOCKING 0x0 ;  /* 0x0000000000007b1d */ /* 0x000fe60000010000 */
[----:B---3--:R-:W-:-:S04]  /*11c0*/  IMAD.WIDE R30, R17, 0x2, R30 ;  /* 0x00000002111e7825 */ /* 0x008fc800078e021e */
[----:B----4-:R-:W-:Y:S01]  /*11d0*/  IMAD.WIDE R32, R17, 0x2, R32 ;  /* 0x0000000211207825 */ /* 0x010fe200078e0220 */
[----:B------:R-:W-:Y:S01]  /*11e0*/  @!PT LDS RZ, [RZ] ;  /* 0x00000000fffff984 */ /* 0x000fe20000000800 */
[----:B------:R-:W-:Y:S01]  /*11f0*/  @!PT LDS RZ, [RZ] ;  /* 0x00000000fffff984 */ /* 0x000fe20000000800 */
[----:B------:R-:W-:Y:S01]  /*1200*/  @!PT LDS RZ, [RZ] ;  /* 0x00000000fffff984 */ /* 0x000fe20000000800 */
[----:B------:R-:W-:Y:S04]  /*1210*/  LDGSTS.E.BYPASS.128 [R35+0x8000], desc[UR26][R24.64+0x100], P3 ;  /* 0x0800010018237fae */ /* 0x000fe80009901c5a */
[----:B------:R-:W-:Y:S04]  /*1220*/  LDGSTS.E.BYPASS.128 [R37+0x8000], desc[UR26][R24.64+0x100], P3 ;  /* 0x0800010018257fae */ /* 0x000fe80009901c5a */
[----:B------:R-:W-:Y:S04]  /*1230*/  LDGSTS.E.BYPASS.128 [R39+0x8000], desc[UR26][R24.64+0x100], P3 ;  /* 0x0800010018277fae */ /* 0x000fe80009901c5a */
[----:B------:R-:W-:Y:S04]  /*1240*/  LDGSTS.E.BYPASS.128 [R41+0x8000], desc[UR26][R24.64+0x100], P3 ;  /* 0x0800010018297fae */ /* 0x000fe80009901c5a */
[----:B------:R2:W-:Y:S04]  /*1250*/  LDGSTS.E.BYPASS.128 [R43+0x8000], desc[UR26][R24.64+0x100], P3 ;  /* 0x08000100182b7fae */ /* 0x0005e80009901c5a */
[----:B------:R3:W-:Y:S04]  /*1260*/  LDGSTS.E.BYPASS.128 [R45+0x8000], desc[UR26][R24.64+0x100], P3 ;  /* 0x08000100182d7fae */ /* 0x0007e80009901c5a */
[----:B------:R4:W-:Y:S04]  /*1270*/  LDGSTS.E.BYPASS.128 [R47+0x8000], desc[UR26][R24.64+0x100], P3 ;  /* 0x08000100182f7fae */ /* 0x0009e80009901c5a */
[----:B------:R5:W-:Y:S01]  /*1280*/  LDGSTS.E.BYPASS.128 [R49+0x8000], desc[UR26][R24.64+0x100], P3 ;  /* 0x0800010018317fae */ /* 0x000be20009901c5a */
[----:B--2---:R-:W-:-:S03]  /*1290*/  CS2R R42, SRZ ;  /* 0x00000000002a7805 */ /* 0x004fc6000001ff00 */
[----:B------:R-:W0:Y:S01]  /*12a0*/  LDGDEPBAR ;  /* 0x00000000000079af */ /* 0x000e220000000000 */
[----:B---3--:R-:W-:-:S03]  /*12b0*/  CS2R R44, SRZ ;  /* 0x00000000002c7805 */ /* 0x008fc6000001ff00 */
[----:B------:R2:W-:Y:S01]  /*12c0*/  LDGSTS.E.BYPASS.128 [R35+0x14000], desc[UR26][R26.64], P1 ;  /* 0x140000001a237fae */ /* 0x0005e20008901c5a */
[----:B------:R-:W-:Y:S02]  /*12d0*/  ISETP.GE.AND P1, PT, R8, 0x40, PT ;  /* 0x000000400800780c */ /* 0x000fe40003f26270 */
[----:B----4-:R-:W-:Y:S01]  /*12e0*/  CS2R R46, SRZ ;  /* 0x00000000002e7805 */ /* 0x010fe2000001ff00 */
[----:B------:R3:W-:Y:S01]  /*12f0*/  LDGSTS.E.BYPASS.128 [R37+0x14000], desc[UR26][R28.64], P4 ;  /* 0x140000001c257fae */ /* 0x0007e2000a101c5a */
[----:B-----5:R-:W-:Y:S02]  /*1300*/  CS2R R24, SRZ ;  /* 0x0000000000187805 */ /* 0x020fe4000001ff00 */
[----:B------:R-:W-:Y:S01]  /*1310*/  CS2R R48, SRZ ;  /* 0x0000000000307805 */ /* 0x000fe2000001ff00 */
[----:B------:R4:W-:Y:S04]  /*1320*/  LDGSTS.E.BYPASS.128 [R39+0x14000], desc[UR26][R30.64], P2 ;  /* 0x140000001e277fae */ /* 0x0009e80009101c5a */
[----:B------:R5:W-:Y:S01]  /*1330*/  LDGSTS.E.BYPASS.128 [R41+0x14000], desc[UR26][R32.64], P5 ;  /* 0x1400000020297fae */ /* 0x000be2000a901c5a */
[----:B--2---:R-:W-:-:S02]  /*1340*/  CS2R R26, SRZ ;  /* 0x00000000001a7805 */ /* 0x004fc4000001ff00 */
[----:B------:R-:W-:Y:S01]  /*1350*/  CS2R R34, SRZ ;  /* 0x0000000000227805 */ /* 0x000fe2000001ff00 */
[----:B------:R-:W0:Y:S01]  /*1360*/  LDGDEPBAR ;  /* 0x00000000000079af */ /* 0x000e220000000000 */
[----:B---3--:R-:W-:Y:S02]  /*1370*/  CS2R R28, SRZ ;  /* 0x00000000001c7805 */ /* 0x008fe4000001ff00 */
[----:B------:R-:W-:Y:S02]  /*1380*/  CS2R R36, SRZ ;  /* 0x0000000000247805 */ /* 0x000fe4000001ff00 */
[----:B----4-:R-:W-:Y:S02]  /*1390*/  CS2R R30, SRZ ;  /* 0x00000000001e7805 */ /* 0x010fe4000001ff00 */
[----:B------:R-:W-:Y:S02]  /*13a0*/  CS2R R38, SRZ ;  /* 0x0000000000267805 */ /* 0x000fe4000001ff00 */
[----:B-----5:R-:W-:-:S02]  /*13b0*/  CS2R R32, SRZ ;  /* 0x0000000000207805 */ /* 0x020fc4000001ff00 */
[----:B------:R-:W-:Y:S01]  /*13c0*/  CS2R R40, SRZ ;  /* 0x0000000000287805 */ /* 0x000fe2000001ff00 */
[----:B-1----:R-:W-:Y:S06]  /*13d0*/  @!P1 BRA `(.L_x_0) ;  /* 0x0000000c004c9947 */ /* 0x002fec0003800000 */
[----:B------:R-:W-:Y:S01]  /*13e0*/  LOP3.LUT R25, R0, 0x7, RZ, 0xc0, !PT ;  /* 0x0000000700197812 */ /* 0x000fe200078ec0ff */
[----:B------:R-:W-:Y:S01]  /*13f0*/  IMAD.WIDE.U32 R4, R17, 0x6, R4 ;  /* 0x0000000611047825 */ /* 0x000fe200078e0004 */
[----:B------:R-:W-:Y:S02]  /*1400*/  SHF.R.S32.HI R10, RZ, 0x1f, R17 ;  /* 0x0000001fff0a7819 */ /* 0x000fe40000011411 */
[----:B------:R-:W-:Y:S02]  /*1410*/  CS2R R56, SRZ ;  /* 0x0000000000387805 */ /* 0x000fe4000001ff00 */
[----:B------:R-:W-:Y:S01]  /*1420*/  CS2R R58, SRZ ;  /* 0x00000000003a7805 */ /* 0x000fe2000001ff00 */
[----:B------:R-:W-:Y:S01]  /*1430*/  IMAD.WIDE.U32 R2, R25, 0x10, R2 ;  /* 0x0000001019027825 */ /* 0x000fe200078e0002 */
[----:B------:R-:W-:Y:S02]  /*1440*/  SHF.R.S32.HI R25, RZ, 0x1f, R8 ;  /* 0x0000001fff197819 */ /* 0x000fe40000011408 */
[----:B------:R-:W-:-:S02]  /*1450*/  CS2R R60, SRZ ;  /* 0x00000000003c7805 */ /* 0x000fc4000001ff00 */
[----:B------:R-:W-:Y:S01]  /*1460*/  CS2R R62, SRZ ;  /* 0x00000000003e7805 */ /* 0x000fe2000001ff00 */
[----:B------:R-:W-:Y:S01]  /*1470*/  IMAD.MOV.U32 R94, RZ, RZ, R4 ;  /* 0x000000ffff5e7224 */ /* 0x000fe200078e0004 */
[----:B------:R-:W-:Y:S01]  /*1480*/  LEA.HI R100, R25, R8, RZ, 0x6 ;  /* 0x0000000819647211 */ /* 0x000fe200078f30ff */
[----:B------:R-:W-:Y:S01]  /*1490*/  IMAD R27, R10, 0x6, RZ ;  /* 0x000000060a1b7824 */ /* 0x000fe200078e02ff */
[----:B------:R-:W-:Y:S01]  /*14a0*/  SHF.R.S32.HI R4, RZ, 0x1f, R95 ;  /* 0x0000001fff047819 */ /* 0x000fe2000001145f */
[----:B------:R-:W-:Y:S01]  /*14b0*/  VIADD R98, R6, 0xffffff40 ;  /* 0xffffff4006627836 */ /* 0x000fe20000000000 */
[----:B------:R-:W-:Y:S01]  /*14c0*/  IADD3 R2, P1, R2, 0x180, RZ ;  /* 0x0000018002027810 */ /* 0x000fe20007f3e0ff */
[----:B------:R-:W-:Y:S01]  /*14d0*/  IMAD.IADD R96, R5, 0x1, R27 ;  /* 0x0000000105607824 */ /* 0x000fe200078e021b */
[C---:B------:R-:W-:Y:S01]  /*14e0*/  SHF.L.U64.HI R97, R95.reuse, 0x1, R4 ;  /* 0x000000015f617819 */ /* 0x040fe20000010204 */
[----:B------:R-:W-:Y:S01]  /*14f0*/  IMAD.SHL.U32 R99, R95, 0x2, RZ ;  /* 0x000000025f637824 */ /* 0x000fe200078e00ff */
[----:B------:R-:W-:Y:S01]  /*1500*/  SHF.R.S32.HI R100, RZ, 0x6, R100 ;  /* 0x00000006ff647819 */ /* 0x000fe20000011464 */
[----:B------:R-:W-:Y:S01]  /*1510*/  IMAD.X R113, RZ, RZ, R3, P1 ;  /* 0x000000ffff717224 */ /* 0x000fe200008e0603 */
[----:B------:R-:W-:Y:S01]  /*1520*/  SHF.R.S32.HI R8, RZ, 0x1f, R11 ;  /* 0x0000001fff087819 */ /* 0x000fe2000001140b */
[----:B------:R-:W-:Y:S01]  /*1530*/  IMAD.SHL.U32 R103, R11, 0x2, RZ ;  /* 0x000000020b677824 */ /* 0x000fe200078e00ff */
[----:B------:R-:W-:Y:S01]  /*1540*/  SHF.R.S32.HI R6, RZ, 0x1f, R9 ;  /* 0x0000001fff067819 */ /* 0x000fe20000011409 */
[----:B------:R-:W-:Y:S01]  /*1550*/  IMAD.SHL.U32 R107, R9, 0x2, RZ ;  /* 0x00000002096b7824 */ /* 0x000fe200078e00ff */
[----:B------:R-:W-:Y:S01]  /*1560*/  SHF.R.S32.HI R4, RZ, 0x1f, R7 ;  /* 0x0000001fff047819 */ /* 0x000fe20000011407 */
[----:B------:R-:W-:Y:S01]  /*1570*/  IMAD.SHL.U32 R109, R7, 0x2, RZ ;  /* 0x00000002076d7824 */ /* 0x000fe200078e00ff */
[----:B------:R-:W-:-:S02]  /*1580*/  SHF.L.U64.HI R95, R11, 0x1, R8 ;  /* 0x000000010b5f7819 */ /* 0x000fc40000010208 */
[----:B------:R-:W-:Y:S02]  /*1590*/  CS2R R64, SRZ ;  /* 0x0000000000407805 */ /* 0x000fe4000001ff00 */
[----:B------:R-:W-:Y:S02]  /*15a0*/  SHF.L.U64.HI R101, R9, 0x1, R6 ;  /* 0x0000000109657819 */ /* 0x000fe40000010206 */
[----:B------:R-:W-:Y:S02]  /*15b0*/  CS2R R66, SRZ ;  /* 0x0000000000427805 */ /* 0x000fe4000001ff00 */
[----:B------:R-:W-:Y:S02]  /*15c0*/  SHF.L.U64.HI R105, R7, 0x1, R4 ;  /* 0x0000000107697819 */ /* 0x000fe40000010204 */
[----:B------:R-:W-:Y:S02]  /*15d0*/  CS2R R68, SRZ ;  /* 0x0000000000447805 */ /* 0x000fe4000001ff00 */
[----:B------:R-:W-:-:S02]  /*15e0*/  CS2R R70, SRZ ;  /* 0x0000000000467805 */ /* 0x000fc4000001ff00 */
[----:B------:R-:W-:Y:S02]  /*15f0*/  CS2R R72, SRZ ;  /* 0x0000000000487805 */ /* 0x000fe4000001ff00 */
[----:B------:R-:W-:Y:S02]  /*1600*/  CS2R R74, SRZ ;  /* 0x00000000004a7805 */ /* 0x000fe4000001ff00 */
[----:B------:R-:W-:Y:S02]  /*1610*/  CS2R R76, SRZ ;  /* 0x00000000004c7805 */ /* 0x000fe4000001ff00 */
[----:B------:R-:W-:Y:S02]  /*1620*/  CS2R R78, SRZ ;  /* 0x00000000004e7805 */ /* 0x000fe4000001ff00 */
        /* <DEDUP_REMOVED lines=20> */
[----:B------:R-:W-:Y:S01]  /*1770*/  SHF.L.U64.HI R111, R17, 0x1, R10 ;  /* 0x00000001116f7819 */ /* 0x000fe2000001020a */
[----:B------:R-:W-:Y:S01]  /*1780*/  VIADD R102, R100, 0xfffffffd ;  /* 0xfffffffd64667836 */ /* 0x000fe20000000000 */
[----:B------:R-:W-:Y:S01]  /*1790*/  UIADD3 UR25, UR5, 0x10000, URZ ;  /* 0x0001000005197890 */ /* 0x000fe2000fffe03f */
[----:B------:R-:W-:Y:S01]  /*17a0*/  UMOV UR6, 0x2 ;  /* 0x0000000200067882 */ /* 0x000fe20000000000 */
[----:B------:R-:W-:Y:S01]  /*17b0*/  UMOV UR7, 0xffffffff ;  /* 0xffffffff00077882 */ /* 0x000fe20000000000 */
[----:B------:R-:W-:-:S09]  /*17c0*/  UMOV UR4, URZ ;  /* 0x0000003f00047c82 */ /* 0x000fd20008000000 */
.L_x_1:
[----:B------:R-:W-:Y:S01]  /*17d0*/  UIADD3 UR7, UR7, 0x1, URZ ;  /* 0x0000000107077890 */ /* 0x000fe2000fffe03f */
[----:B------:R-:W-:-:S04]  /*17e0*/  DEPBAR.LE SB0, 0x4 ;  /* 0x000081000000791a */ /* 0x000fc80000000000 */
[----:B------:R-:W-:Y:S01]  /*17f0*/  BAR.SYNC.DEFER_BLOCKING 0x0 ;  /* 0x0000000000007b1d */ /* 0x000fe20000010000 */
[----:B------:R-:W-:Y:S01]  /*1800*/  UISETP.GT.AND UP0, UPT, UR7, 0x3, UPT ;  /* 0x000000030700788c */ /* 0x000fe2000bf04270 */
[-C--:B------:R-:W-:Y:S01]  /*1810*/  ISETP.GE.AND P2, PT, R19, R98.reuse, PT ;  /* 0x000000621300720c */ /* 0x080fe20003f46270 */
[----:B------:R-:W-:Y:S01]  /*1820*/  UIADD3 UR6, UR6, 0x1, URZ ;  /* 0x0000000106067890 */ /* 0x000fe2000fffe03f */
[----:B------:R-:W-:Y:S01]  /*1830*/  ISETP.LE.AND P1, PT, R102, UR4, PT ;  /* 0x0000000466007c0c */ /* 0x000fe2000bf23270 */
[----:B------:R-:W-:Y:S01]  /*1840*/  USEL UR7, UR7, URZ, !UP0 ;  /* 0x0000003f07077287 */ /* 0x000fe2000c000000 */
[----:B------:R-:W-:Y:S01]  /*1850*/  SEL R3, RZ, 0x10, P2 ;  /* 0x00000010ff037807 */ /* 0x000fe20001000000 */
[----:B------:R-:W-:Y:S01]  /*1860*/  UMOV UR11, 0x40000040 ;  /* 0x40000040000b7882 */ /* 0x000fe20000000000 */
[----:B------:R-:W-:Y:S01]  /*1870*/  UMOV UR15, 0x40000040 ;  /* 0x40000040000f7882 */ /* 0x000fe20000000000 */
[----:B------:R-:W-:Y:S01]  /*1880*/  ULEA UR24, UR7, UR5, 0xe ;  /* 0x0000000507187291 */ /* 0x000fe2000f8e703f */
[----:B------:R-:W-:Y:S01]  /*1890*/  SEL R3, R3, RZ, !P1 ;  /* 0x000000ff03037207 */ /* 0x000fe20004800000 */
[----:B------:R-:W-:Y:S01]  /*18a0*/  ULEA UR20, UR7, UR25, 0xd ;  /* 0x0000001907147291 */ /* 0x000fe2000f8e683f */
[-C--:B------:R-:W-:Y:S01]  /*18b0*/  ISETP.GE.AND P2, PT, R13, R98.reuse, PT ;  /* 0x000000620d00720c */ /* 0x080fe20003f46270 */
[----:B------:R-:W-:Y:S01]  /*18c0*/  USHF.R.U32.HI UR8, URZ, 0x4, UR24 ;  /* 0x000000043f087899 */ /* 0x000fe20008011618 */
[-C--:B------:R-:W-:Y:S01]  /*18d0*/  ISETP.GE.AND P4, PT, R20, R98.reuse, PT ;  /* 0x000000621400720c */ /* 0x080fe20003f86270 */
[----:B------:R-:W-:Y:S01]  /*18e0*/  USHF.R.U32.HI UR9, URZ, 0x4, UR20 ;  /* 0x000000043f097899 */ /* 0x000fe20008011614 */
[----:B------:R-:W-:Y:S01]  /*18f0*/  ISETP.NE.U32.AND P5, PT, R3, RZ, PT ;  /* 0x000000ff0300720c */ /* 0x000fe20003fa5070 */
[----:B------:R-:W-:Y:S01]  /*1900*/  USGXT.U32 UR8, UR8, 0xe ;  /* 0x0000000e0808789a */ /* 0x000fe20008000000 */
[----:B------:R-:W-:Y:S01]  /*1910*/  SEL R3, RZ, 0x10, P2 ;  /* 0x00000010ff037807 */ /* 0x000fe20001000000 */
[----:B------:R-:W-:Y:S01]  /*1920*/  USGXT.U32 UR9, UR9, 0xe ;  /* 0x0000000e0909789a */ /* 0x000fe20008000000 */
[----:B------:R-:W-:Y:S01]  /*1930*/  SEL R5, RZ, 0x10, P4 ;  /* 0x00000010ff057807 */ /* 0x000fe20002000000 */
[----:B------:R-:W-:Y:S01]  /*1940*/  ULOP3.LUT UR8, UR8, 0x4000000, URZ, 0xfc, !UPT ;  /* 0x0400000008087892 */ /* 0x000fe2000f8efc3f */
[----:B------:R-:W-:Y:S01]  /*1950*/  SEL R3, R3, RZ, !P1 ;  /* 0x000000ff03037207 */ /* 0x000fe20004800000 */
[----:B------:R-:W-:Y:S01]  /*1960*/  ULOP3.LUT UR10, UR9, 0x2000000, URZ, 0xfc, !UPT ;  /* 0x02000000090a7892 */ /* 0x000fe2000f8efc3f */
[----:B------:R-:W-:Y:S01]  /*1970*/  WARPGROUP.ARRIVE ;  /* 0x00000000000079c5 */ /* 0x000fe20000000000 */
[----:B------:R-:W-:Y:S01]  /*1980*/  UMOV UR13, 0x40000040 ;  /* 0x40000040000d7882 */ /* 0x000fe20000000000 */
[----:B------:R-:W-:Y:S01]  /*1990*/  UMOV UR9, 0x40000040 ;  /* 0x4000004000097882 */ /* 0x000fe20000000000 */
[----:B------:R-:W-:Y:S01]  /*19a0*/  UMOV UR19, 0x40000040 ;  /* 0x4000004000137882 */ /* 0x000fe20000000000 */
[----:B------:R-:W-:Y:S01]  /*19b0*/  UMOV UR17, 0x40000040 ;  /* 0x4000004000117882 */ /* 0x000fe20000000000 */
[----:B------:R-:W-:Y:S01]  /*19c0*/  UMOV UR23, 0x40000040 ;  /* 0x4000004000177882 */ /* 0x000fe20000000000 */
[----:B------:R-:W-:Y:S01]  /*19d0*/  UMOV UR21, 0x40000040 ;  /* 0x4000004000157882 */ /* 0x000fe20000000000 */
[----:B------:R-:W-:Y:S01]  /*19e0*/  UISETP.GT.AND UP0, UPT, UR6, 0x3, UPT ;  /* 0x000000030600788c */ /* 0x000fe2000bf04270 */
[----:B------:R-:W-:Y:S01]  /*19f0*/  HGMMA.64x64x16.F32 R56, gdesc[UR8].tnspB, R56 ;  /* 0x40e00000083879f0 */ /* 0x000fe20008700838 */
[----:B------:R-:W-:Y:S01]  /*1a00*/  UIADD3 UR9, UR20, 0x800, URZ ;  /* 0x0000080014097890 */ /* 0x000fe2000fffe03f */
[----:B------:R-:W-:Y:S01]  /*1a10*/  SEL R5, R5, RZ, !P1 ;  /* 0x000000ff05057207 */ /* 0x000fe20004800000 */
[----:B------:R-:W-:Y:S01]  /*1a20*/  UIADD3 UR8, UR24, 0x20, URZ ;  /* 0x0000002018087890 */ /* 0x000fe2000fffe03f */
[-C--:B------:R-:W-:Y:S01]  /*1a30*/  ISETP.GE.AND P3, PT, R18, R98.reuse, PT ;  /* 0x000000621200720c */ /* 0x080fe20003f66270 */
[----:B------:R-:W-:Y:S01]  /*1a40*/  USHF.R.U32.HI UR9, URZ, 0x4, UR9 ;  /* 0x000000043f097899 */ /* 0x000fe20008011609 */
[----:B------:R-:W-:Y:S01]  /*1a50*/  ISETP.GE.AND P6, PT, R21, R98, PT ;  /* 0x000000621500720c */ /* 0x000fe20003fc6270 */
[----:B------:R-:W-:Y:S01]  /*1a60*/  USHF.R.U32.HI UR8, URZ, 0x4, UR8 ;  /* 0x000000043f087899 */ /* 0x000fe20008011608 */
[----:B------:R-:W-:Y:S01]  /*1a70*/  ISETP.NE.U32.AND P4, PT, R3, RZ, PT ;  /* 0x000000ff0300720c */ /* 0x000fe20003f85070 */
[----:B------:R-:W-:Y:S01]  /*1a80*/  USGXT.U32 UR9, UR9, 0xe ;  /* 0x0000000e0909789a */ /* 0x000fe20008000000 */
[----:B------:R-:W-:Y:S01]  /*1a90*/  ISETP.NE.U32.AND P2, PT, R5, RZ, PT ;  /* 0x000000ff0500720c */ /* 0x000fe20003f45070 */
[----:B------:R-:W-:Y:S01]  /*1aa0*/  USGXT.U32 UR8, UR8, 0xe ;  /* 0x0000000e0808789a */ /* 0x000fe20008000000 */
[----:B------:R-:W-:Y:S01]  /*1ab0*/  IMAD.MOV.U32 R3, RZ, RZ, R113 ;  /* 0x000000ffff037224 */ /* 0x000fe200078e0071 */
[----:B------:R-:W-:Y:S01]  /*1ac0*/  ULOP3.LUT UR14, UR9, 0x2000000, URZ, 0xfc, !UPT ;  /* 0x02000000090e7892 */ /* 0x000fe2000f8efc3f */
[----:B------:R-:W-:Y:S01]  /*1ad0*/  SEL R4, RZ, 0x10, P3 ;  /* 0x00000010ff047807 */ /* 0x000fe20001800000 */
[----:B------:R-:W-:Y:S01]  /*1ae0*/  ULOP3.LUT UR12, UR8, 0x4000000, URZ, 0xfc, !UPT ;  /* 0x04000000080c7892 */ /* 0x000fe2000f8efc3f */
[----:B------:R-:W-:Y:S01]  /*1af0*/  SEL R6, RZ, 0x10, P6 ;  /* 0x00000010ff067807 */ /* 0x000fe20003000000 */
[----:B------:R-:W-:Y:S01]  /*1b00*/  UIADD3 UR9, UR20, 0x1000, URZ ;  /* 0x0000100014097890 */ /* 0x000fe2000fffe03f */
[----:B------:R-:W-:Y:S01]  /*1b10*/  IADD3 R8, P6, R94, R109, RZ ;  /* 0x0000006d5e087210 */ /* 0x000fe20007fde0ff */
[----:B------:R-:W-:Y:S01]  /*1b20*/  UIADD3 UR8, UR24, 0x40, URZ ;  /* 0x0000004018087890 */ /* 0x000fe2000fffe03f */
[----:B------:R-:W-:Y:S01]  /*1b30*/  SEL R4, R4, RZ, !P1 ;  /* 0x000000ff04047207 */ /* 0x000fe20004800000 */
[----:B------:R-:W-:Y:S01]  /*1b40*/  USHF.R.U32.HI UR9, URZ, 0x4, UR9 ;  /* 0x000000043f097899 */ /* 0x000fe20008011609 */
[----:B------:R-:W-:Y:S01]  /*1b50*/  SEL R6, R6, RZ, !P1 ;  /* 0x000000ff06067207 */ /* 0x000fe20004800000 */
[----:B------:R-:W-:Y:S01]  /*1b60*/  USHF.R.U32.HI UR8, URZ, 0x4, UR8 ;  /* 0x000000043f087899 */ /* 0x000fe20008011608 */
[----:B------:R-:W-:Y:S01]  /*1b70*/  IMAD.X R9, R96, 0x1, R105, P6 ;  /* 0x0000000160097824 */ /* 0x000fe200030e0669 */
[----:B------:R-:W-:Y:S01]  /*1b80*/  USGXT.U32 UR9, UR9, 0xe ;  /* 0x0000000e0909789a */ /* 0x000fe20008000000 */
[----:B------:R-:W-:Y:S01]  /*1b90*/  ISETP.NE.U32.AND P3, PT, R4, RZ, PT ;  /* 0x000000ff0400720c */ /* 0x000fe20003f65070 */
[----:B------:R-:W-:Y:S01]  /*1ba0*/  USGXT.U32 UR8, UR8, 0xe ;  /* 0x0000000e0808789a */ /* 0x000fe20008000000 */
[----:B------:R-:W-:Y:S01]  /*1bb0*/  ISETP.NE.U32.AND P1, PT, R6, RZ, PT ;  /* 0x000000ff0600720c */ /* 0x000fe20003f25070 */
[----:B------:R-:W-:Y:S01]  /*1bc0*/  ULOP3.LUT UR18, UR9, 0x2000000, URZ, 0xfc, !UPT ;  /* 0x0200000009127892 */ /* 0x000fe2000f8efc3f */
[----:B------:R-:W-:Y:S01]  /*1bd0*/  IADD3 R4, P6, R94, R107, RZ ;  /* 0x0000006b5e047210 */ /* 0x000fe20007fde0ff */
[----:B------:R-:W-:Y:S01]  /*1be0*/  ULOP3.LUT UR16, UR8, 0x4000000, URZ, 0xfc, !UPT ;  /* 0x0400000008107892 */ /* 0x000fe2000f8efc3f */
[----:B------:R-:W-:Y:S01]  /*1bf0*/  VIADD R98, R98, 0xffffffc0 ;  /* 0xffffffc062627836 */ /* 0x000fe20000000000 */
[----:B------:R-:W-:-:S02]  /*1c00*/  UIADD3 UR20, UR20, 0x1800, URZ ;  /* 0x0000180014147890 */ /* 0x000fc4000fffe03f */
[----:B------:R-:W-:Y:S02]  /*1c10*/  UIADD3 UR8, UR24, 0x60, URZ ;  /* 0x0000006018087890 */ /* 0x000fe4000fffe03f */
[----:B------:R-:W-:Y:S02]  /*1c20*/  UIADD3 UR9, UR24, 0x2000, URZ ;  /* 0x0000200018097890 */ /* 0x000fe4000fffe03f */
[----:B------:R-:W-:Y:S02]  /*1c30*/  USHF.R.U32.HI UR20, URZ, 0x4, UR20 ;  /* 0x000000043f147899 */ /* 0x000fe40008011614 */
[----:B------:R-:W-:Y:S02]  /*1c40*/  USHF.R.U32.HI UR8, URZ, 0x4, UR8 ;  /* 0x000000043f087899 */ /* 0x000fe40008011608 */
[----:B------:R-:W-:Y:S02]  /*1c50*/  USEL UR6, UR6, URZ, !UP0 ;  /* 0x0000003f06067287 */ /* 0x000fe4000c000000 */
[----:B------:R-:W-:-:S02]  /*1c60*/  USGXT.U32 UR8, UR8, 0xe ;  /* 0x0000000e0808789a */ /* 0x000fc40008000000 */
[----:B------:R-:W-:Y:S01]  /*1c70*/  UIADD3 UR4, UR4, 0x1, URZ ;  /* 0x0000000104047890 */ /* 0x000fe2000fffe03f */
[----:B------:R-:W-:Y:S01]  /*1c80*/  HGMMA.64x64x16.F32 R56, gdesc[UR12].tnspB, R56 ;  /* 0x40e000000c3879f0 */ /* 0x000fe20008700838 */
[----:B------:R-:W-:Y:S02]  /*1c90*/  USHF.R.U32.HI UR12, URZ, 0x4, UR9 ;  /* 0x000000043f0c7899 */ /* 0x000fe40008011609 */
[----:B------:R-:W-:Y:S02]  /*1ca0*/  USGXT.U32 UR9, UR20, 0xe ;  /* 0x0000000e1409789a */ /* 0x000fe40008000000 */
[----:B------:R-:W-:Y:S02]  /*1cb0*/  USGXT.U32 UR12, UR12, 0xe ;  /* 0x0000000e0c0c789a */ /* 0x000fe40008000000 */
[----:B------:R-:W-:Y:S02]  /*1cc0*/  ULOP3.LUT UR22, UR9, 0x2000000, URZ, 0xfc, !UPT ;  /* 0x0200000009167892 */ /* 0x000fe4000f8efc3f */
[----:B------:R-:W-:-:S02]  /*1cd0*/  ULOP3.LUT UR20, UR8, 0x4000000, URZ, 0xfc, !UPT ;  /* 0x0400000008147892 */ /* 0x000fc4000f8efc3f */
[----:B------:R-:W-:Y:S01]  /*1ce0*/  ULOP3.LUT UR8, UR12, 0x4000000, URZ, 0xfc, !UPT ;  /* 0x040000000c087892 */ /* 0x000fe2000f8efc3f */
[----:B------:R-:W-:Y:S01]  /*1cf0*/  UMOV UR9, 0x40000040 ;  /* 0x4000004000097882 */ /* 0x000fe20000000000 */
[----:B------:R-:W-:Y:S01]  /*1d00*/  UMOV UR13, 0x40000040 ;  /* 0x40000040000d7882 */ /* 0x000fe20000000000 */
[----:B------:R-:W-:Y:S01]  /*1d10*/  HGMMA.64x64x16.F32 R56, gdesc[UR16].tnspB, R56 ;  /* 0x40e00000103879f0 */ /* 0x000fe20008700838 */
[----:B------:R-:W-:-:S03]  /*1d20*/  UMOV UR17, 0x40000040 ;  /* 0x4000004000117882 */ /* 0x000fc60000000000 */
[----:B------:R-:W-:Y:S01]  /*1d30*/  HGMMA.64x64x16.F32 R56, gdesc[UR20].tnspB, R56 ;  /* 0x40e00000143879f0 */ /* 0x000fe20008700838 */
[----:B------:R-:W-:-:S03]  /*1d40*/  UMOV UR21, 0x40000040 ;  /* 0x4000004000157882 */ /* 0x000fc60000000000 */
[----:B------:R-:W-:Y:S01]  /*1d50*/  HGMMA.64x64x16.F32 R24, gdesc[UR8].tnspB, R24 ;  /* 0x40e00000081879f0 */ /* 0x000fe20008700818 */
[----:B------:R-:W-:Y:S02]  /*1d60*/  UIADD3 UR8, UR24, 0x2020, URZ ;  /* 0x0000202018087890 */ /* 0x000fe4000fffe03f */
[----:B------:R-:W-:Y:S02]  /*1d70*/  ULEA UR9, UR6, UR25, 0xd ;  /* 0x0000001906097291 */ /* 0x000fe4000f8e683f */
[----:B------:R-:W-:-:S04]  /*1d80*/  USHF.R.U32.HI UR8, URZ, 0x4, UR8 ;  /* 0x000000043f087899 */ /* 0x000fc80008011608 */
[----:B------:R-:W-:-:S04]  /*1d90*/  USGXT.U32 UR8, UR8, 0xe ;  /* 0x0000000e0808789a */ /* 0x000fc80008000000 */
[----:B------:R-:W-:Y:S02]  /*1da0*/  ULOP3.LUT UR12, UR8, 0x4000000, URZ, 0xfc, !UPT ;  /* 0x04000000080c7892 */ /* 0x000fe4000f8efc3f */
[----:B------:R-:W-:Y:S02]  /*1db0*/  UIADD3 UR8, UR24, 0x2040, URZ ;  /* 0x0000204018087890 */ /* 0x000fe4000fffe03f */
[----:B------:R-:W-:Y:S02]  /*1dc0*/  UIADD3 UR24, UR24, 0x2060, URZ ;  /* 0x0000206018187890 */ /* 0x000fe4000fffe03f */
[----:B------:R-:W-:-:S04]  /*1dd0*/  USHF.R.U32.HI UR8, URZ, 0x4, UR8 ;  /* 0x000000043f087899 */ /* 0x000fc80008011608 */
[----:B------:R-:W-:-:S04]  /*1de0*/  USGXT.U32 UR8, UR8, 0xe ;  /* 0x0000000e0808789a */ /* 0x000fc80008000000 */
[----:B------:R-:W-:Y:S02]  /*1df0*/  ULOP3.LUT UR16, UR8, 0x4000000, URZ, 0xfc, !UPT ;  /* 0x0400000008107892 */ /* 0x000fe4000f8efc3f */
[----:B------:R-:W-:-:S04]  /*1e00*/  USHF.R.U32.HI UR8, URZ, 0x4, UR24 ;  /* 0x000000043f087899 */ /* 0x000fc80008011618 */
[----:B------:R-:W-:-:S04]  /*1e10*/  USGXT.U32 UR8, UR8, 0xe ;  /* 0x0000000e0808789a */ /* 0x000fc80008000000 */
[----:B------:R-:W-:Y:S02]  /*1e20*/  ULOP3.LUT UR20, UR8, 0x4000000, URZ, 0xfc, !UPT ;  /* 0x0400000008147892 */ /* 0x000fe4000f8efc3f */
[----:B------:R-:W-:-:S06]  /*1e30*/  ULEA UR8, UR6, UR5, 0xe ;  /* 0x0000000506087291 */ /* 0x000fcc000f8e703f */
[----:B------:R-:W-:Y:S02]  /*1e40*/  LEA R5, R22, UR8, 0x1 ;  /* 0x0000000816057c11 */ /* 0x000fe4000f8e08ff */
[----:B------:R-:W-:Y:S02]  /*1e50*/  LEA R7, R23, UR8, 0x1 ;  /* 0x0000000817077c11 */ /* 0x000fe4000f8e08ff */
[----:B------:R-:W-:Y:S02]  /*1e60*/  LEA R11, R88, UR8, 0x1 ;  /* 0x00000008580b7c11 */ /* 0x000fe4000f8e08ff */
[----:B------:R-:W-:Y:S02]  /*1e70*/  LEA R113, R89, UR8, 0x1 ;  /* 0x0000000859717c11 */ /* 0x000fe4000f8e08ff */
[----:B------:R-:W-:Y:S02]  /*1e80*/  LEA R115, R90, UR8, 0x1 ;  /* 0x000000085a737c11 */ /* 0x000fe4000f8e08ff */
[----:B------:R-:W-:-:S02]  /*1e90*/  LEA R117, R91, UR8, 0x1 ;  /* 0x000000085b757c11 */ /* 0x000fc4000f8e08ff */
[----:B------:R-:W-:Y:S02]  /*1ea0*/  LEA R119, R92, UR8, 0x1 ;  /* 0x000000085c777c11 */ /* 0x000fe4000f8e08ff */
[----:B------:R-:W-:Y:S01]  /*1eb0*/  LEA R121, R93, UR8, 0x1 ;  /* 0x000000085d797c11 */ /* 0x000fe2000f8e08ff */
[----:B------:R-:W-:Y:S04]  /*1ec0*/  HGMMA.64x64x16.F32 R24, gdesc[UR12].tnspB, R24 ;  /* 0x40e000000c1879f0 */ /* 0x000fe80008700818 */
[----:B------:R-:W-:Y:S04]  /*1ed0*/  HGMMA.64x64x16.F32 R24, gdesc[UR16].tnspB, R24 ;  /* 0x40e00000101879f0 */ /* 0x000fe80008700818 */
[----:B------:R-:W-:Y:S03]  /*1ee0*/  HGMMA.64x64x16.F32 R24, gdesc[UR20].tnspB, R24, gsb0 ;  /* 0x40e00000141879f0 */ /* 0x000fe60008000818 */
[----:B------:R-:W-:-:S02]  /*1ef0*/  WARPGROUP.DEPBAR.LE gsb0, 0x1 ;  /* 0x00008000000079c5 */ /* 0x000fc40000010100 */
[----:B------:R-:W-:Y:S06]  /*1f00*/  BAR.SYNC.DEFER_BLOCKING 0x0 ;  /* 0x0000000000007b1d */ /* 0x000fec0000010000 */
[----:B------:R-:W-:Y:S01]  /*1f10*/  @!PT LDS RZ, [RZ] ;  /* 0x00000000fffff984 */ /* 0x000fe20000000800 */
[----:B------:R-:W-:Y:S01]  /*1f20*/  @!PT LDS RZ, [RZ] ;  /* 0x00000000fffff984 */ /* 0x000fe20000000800 */
[----:B------:R-:W-:Y:S01]  /*1f30*/  @!PT LDS RZ, [RZ] ;  /* 0x00000000fffff984 */ /* 0x000fe20000000800 */
[----:B------:R1:W-:Y:S04]  /*1f40*/  LDGSTS.E.BYPASS.128 [R5], desc[UR26][R2.64], P5 ;  /* 0x0000000002057fae */ /* 0x0003e8000a901c5a */
[----:B------:R-:W-:Y:S04]  /*1f50*/  LDGSTS.E.BYPASS.128 [R7], desc[UR26][R2.64], P5 ;  /* 0x0000000002077fae */ /* 0x000fe8000a901c5a */
[----:B------:R-:W-:Y:S04]  /*1f60*/  LDGSTS.E.BYPASS.128 [R11], desc[UR26][R2.64], P5 ;  /* 0x00000000020b7fae */ /* 0x000fe8000a901c5a */
[----:B------:R2:W-:Y:S01]  /*1f70*/  LDGSTS.E.BYPASS.128 [R113], desc[UR26][R2.64], P5 ;  /* 0x0000000002717fae */ /* 0x0005e2000a901c5a */
[----:B-1----:R-:W-:-:S03]  /*1f80*/  IMAD.X R5, R96, 0x1, R101, P6 ;  /* 0x0000000160057824 */ /* 0x002fc600030e0665 */
[----:B------:R1:W-:Y:S04]  /*1f90*/  LDGSTS.E.BYPASS.128 [R115], desc[UR26][R2.64], P5 ;  /* 0x0000000002737fae */ /* 0x0003e8000a901c5a */
[----:B------:R3:W-:Y:S01]  /*1fa0*/  LDGSTS.E.BYPASS.128 [R117], desc[UR26][R2.64], P5 ;  /* 0x0000000002757fae */ /* 0x0007e2000a901c5a */
[----:B--2---:R-:W-:-:S03]  /*1fb0*/  LEA R113, R22, UR9, 0x1 ;  /* 0x0000000916717c11 */ /* 0x004fc6000f8e08ff */
[----:B------:R2:W-:Y:S01]  /*1fc0*/  LDGSTS.E.BYPASS.128 [R119], desc[UR26][R2.64], P5 ;  /* 0x0000000002777fae */ /* 0x0005e2000a901c5a */
[----:B-1----:R-:W-:-:S03]  /*1fd0*/  LEA R115, R23, UR9, 0x1 ;  /* 0x0000000917737c11 */ /* 0x002fc6000f8e08ff */
[----:B------:R1:W-:Y:S01]  /*1fe0*/  LDGSTS.E.BYPASS.128 [R121], desc[UR26][R2.64], P5 ;  /* 0x0000000002797fae */ /* 0x0003e2000a901c5a */
[----:B------:R-:W-:Y:S02]  /*1ff0*/  IADD3 R6, P5, R94, R103, RZ ;  /* 0x000000675e067210 */ /* 0x000fe40007fbe0ff */
[----:B---3--:R-:W-:Y:S01]  /*2000*/  LEA R117, R88, UR9, 0x1 ;  /* 0x0000000958757c11 */ /* 0x008fe2000f8e08ff */
[----:B------:R-:W0:Y:S02]  /*2010*/  LDGDEPBAR ;  /* 0x00000000000079af */ /* 0x000e240000000000 */
[----:B------:R-:W-:Y:S02]  /*2020*/  IMAD.X R7, R96, 0x1, R95, P5 ;  /* 0x0000000160077824 */ /* 0x000fe400028e065f */
[----:B------:R3:W-:Y:S01]  /*2030*/  LDGSTS.E.BYPASS.128 [R113], desc[UR26][R8.64], P4 ;  /* 0x0000000008717fae */ /* 0x0007e2000a101c5a */
[----:B------:R-:W-:Y:S02]  /*2040*/  IADD3 R10, P4, R94, R99, RZ ;  /* 0x000000635e0a7210 */ /* 0x000fe40007f9e0ff */
[----:B--2---:R-:W-:Y:S01]  /*2050*/  LEA R119, R89, UR9, 0x1 ;  /* 0x0000000959777c11 */ /* 0x004fe2000f8e08ff */
[----:B------:R2:W-:Y:S01]  /*2060*/  LDGSTS.E.BYPASS.128 [R115], desc[UR26][R4.64], P3 ;  /* 0x0000000004737fae */ /* 0x0005e20009901c5a */
[----:B-1----:R-:W-:Y:S01]  /*2070*/  IADD3 R2, P3, R2, 0x80, RZ ;  /* 0x0000008002027810 */ /* 0x002fe20007f7e0ff */
[----:B------:R-:W-:-:S02]  /*2080*/  IMAD.X R11, R96, 0x1, R97, P4 ;  /* 0x00000001600b7824 */ /* 0x000fc400020e0661 */
[----:B------:R2:W-:Y:S01]  /*2090*/  LDGSTS.E.BYPASS.128 [R117], desc[UR26][R6.64], P2 ;  /* 0x0000000006757fae */ /* 0x0005e20009101c5a */
[----:B------:R-:W-:-:S03]  /*20a0*/  LEA R94, P2, R17, R94, 0x1 ;  /* 0x0000005e115e7211 */ /* 0x000fc600078408ff */
[----:B------:R2:W-:Y:S01]  /*20b0*/  LDGSTS.E.BYPASS.128 [R119], desc[UR26][R10.64], P1 ;  /* 0x000000000a777fae */ /* 0x0005e20008901c5a */
[----:B------:R-:W-:Y:S01]  /*20c0*/  ISETP.NE.AND P1, PT, R100, UR4, PT ;  /* 0x0000000464007c0c */ /* 0x000fe2000bf25270 */
[----:B---3--:R-:W-:Y:S02]  /*20d0*/  IMAD.X R113, RZ, RZ, R3, P3 ;  /* 0x000000ffff717224 */ /* 0x008fe400018e0603 */
[----:B------:R-:W0:Y:S01]  /*20e0*/  LDGDEPBAR ;  /* 0x00000000000079af */ /* 0x000e220000000000 */
[----:B------:R-:W-:-:S09]  /*20f0*/  IMAD.X R96, R96, 0x1, R111, P2 ;  /* 0x0000000160607824 */ /* 0x000fd200010e066f */
[----:B--2---:R-:W-:Y:S05]  /*2100*/  @P1 BRA `(.L_x_1) ;  /* 0xfffffff400b01947 */ /* 0x004fea000383ffff */
.L_x_0:
[----:B------:R-:W-:Y:S02]  /*2110*/  WARPGROUP.DEPBAR.LE gsb0, 0x0 ;  /* 0x00008000000079c5 */ /* 0x000fe40000010000 */
[----:B------:R-:W-:-:S04]  /*2120*/  DEPBAR.LE SB0, 0x0 ;  /* 0x000080000000791a */ /* 0x000fc80000000000 */
[----:B------:R-:W-:Y:S02]  /*2130*/  LOP3.LUT R3, R16, 0x200, RZ, 0xfc, !PT ;  /* 0x0000020010037812 */ /* 0x000fe400078efcff */
[----:B------:R-:W-:Y:S02]  /*2140*/  SHF.R.U32.HI R2, RZ, 0x2, R16 ;  /* 0x00000002ff027819 */ /* 0x000fe40000011610 */
[----:B------:R-:W-:Y:S02]  /*2150*/  SHF.R.U32.HI R3, RZ, 0x2, R3 ;  /* 0x00000002ff037819 */ /* 0x000fe40000011603 */
[----:B------:R-:W-:Y:S02]  /*2160*/  LOP3.LUT R2, R2, 0x370, RZ, 0xc0, !PT ;  /* 0x0000037002027812 */ /* 0x000fe400078ec0ff */
[----:B------:R-:W-:Y:S02]  /*2170*/  LOP3.LUT R4, R3, 0x3f0, RZ, 0xc0, !PT ;  /* 0x000003f003047812 */ /* 0x000fe400078ec0ff */
[----:B------:R-:W-:Y:S01]  /*2180*/  F2FP.F16.F32.PACK_AB R40, R41, R40 ;  /* 0x000000282928723e */ /* 0x000fe200000000ff */
[----:B------:R-:W-:Y:S01]  /*2190*/  VIADD R3, R2, UR5 ;  /* 0x0000000502037c36 */ /* 0x000fe20008000000 */
[----:B------:R-:W-:Y:S01]  /*21a0*/  F2FP.F16.F32.PACK_AB R56, R57, R56 ;  /* 0x000000383938723e */ /* 0x000fe200000000ff */
[----:B------:R-:W-:Y:S01]  /*21b0*/  VIADD R5, R4, UR5 ;  /* 0x0000000504057c36 */ /* 0x000fe20008000000 */
[----:B------:R-:W-:Y:S01]  /*21c0*/  F2FP.F16.F32.PACK_AB R42, R43, R42 ;  /* 0x0000002a2b2a723e */ /* 0x000fe200000000ff */
[C---:B------:R-:W-:Y:S01]  /*21d0*/  IMAD R41, R16.reuse, 0x2, R3 ;  /* 0x0000000210297824 */ /* 0x040fe200078e0203 */
[----:B------:R-:W-:Y:S01]  /*21e0*/  BAR.SYNC.DEFER_BLOCKING 0x0 ;  /* 0x0000000000007b1d */ /* 0x000fe20000010000 */
[----:B------:R-:W-:Y:S01]  /*21f0*/  F2FP.F16.F32.PACK_AB R58, R59, R58 ;  /* 0x0000003a3b3a723e */ /* 0x000fe200000000ff */
[----:B------:R-:W-:Y:S01]  /*2200*/  IMAD R43, R16, 0x2, R5 ;  /* 0x00000002102b7824 */ /* 0x000fe200078e0205 */
[----:B------:R-:W-:-:S02]  /*2210*/  F2FP.F16.F32.PACK_AB R60, R61, R60 ;  /* 0x0000003c3d3c723e */ /* 0x000fc400000000ff */
[----:B------:R-:W-:Y:S02]  /*2220*/  F2FP.F16.F32.PACK_AB R62, R63, R62 ;  /* 0x0000003e3f3e723e */ /* 0x000fe400000000ff */
[----:B------:R-:W-:Y:S02]  /*2230*/  F2FP.F16.F32.PACK_AB R64, R65, R64 ;  /* 0x000000404140723e */ /* 0x000fe400000000ff */
[----:B------:R-:W-:Y:S02]  /*2240*/  F2FP.F16.F32.PACK_AB R66, R67, R66 ;  /* 0x000000424342723e */ /* 0x000fe400000000ff */
[----:B------:R-:W-:Y:S02]  /*2250*/  F2FP.F16.F32.PACK_AB R68, R69, R68 ;  /* 0x000000444544723e */ /* 0x000fe400000000ff */
[----:B------:R-:W-:Y:S02]  /*2260*/  F2FP.F16.F32.PACK_AB R70, R71, R70 ;  /* 0x000000464746723e */ /* 0x000fe400000000ff */
[----:B------:R-:W-:-:S02]  /*2270*/  F2FP.F16.F32.PACK_AB R72, R73, R72 ;  /* 0x000000484948723e */ /* 0x000fc400000000ff */
[----:B------:R-:W-:Y:S02]  /*2280*/  F2FP.F16.F32.PACK_AB R74, R75, R74 ;  /* 0x0000004a4b4a723e */ /* 0x000fe400000000ff */
[----:B------:R-:W-:Y:S02]  /*2290*/  F2FP.F16.F32.PACK_AB R76, R77, R76 ;  /* 0x0000004c4d4c723e */ /* 0x000fe400000000ff */
[----:B------:R-:W-:Y:S02]  /*22a0*/  F2FP.F16.F32.PACK_AB R78, R79, R78 ;  /* 0x0000004e4f4e723e */ /* 0x000fe400000000ff */
[----:B------:R-:W-:Y:S01]  /*22b0*/  F2FP.F16.F32.PACK_AB R80, R81, R80 ;  /* 0x000000505150723e */ /* 0x000fe200000000ff */
[----:B------:R1:W-:Y:S01]  /*22c0*/  STS [R41], R56 ;  /* 0x0000003829007388 */ /* 0x0003e20000000800 */
[----:B------:R-:W-:Y:S02]  /*22d0*/  F2FP.F16.F32.PACK_AB R82, R83, R82 ;  /* 0x000000525352723e */ /* 0x000fe400000000ff */
[----:B------:R-:W-:Y:S01]  /*22e0*/  F2FP.F16.F32.PACK_AB R84, R85, R84 ;  /* 0x000000545554723e */ /* 0x000fe200000000ff */
[----:B------:R2:W-:Y:S01]  /*22f0*/  STS [R43+0x400], R58 ;  /* 0x0004003a2b007388 */ /* 0x0005e20000000800 */
[----:B------:R-:W-:-:S02]  /*2300*/  F2FP.F16.F32.PACK_AB R86, R87, R86 ;  /* 0x000000565756723e */ /* 0x000fc400000000ff */
[----:B------:R-:W-:Y:S01]  /*2310*/  LOP3.LUT R15, R15, 0x3f8, RZ, 0xc0, !PT ;  /* 0x000003f80f0f7812 */ /* 0x000fe200078ec0ff */
[----:B------:R-:W-:Y:S01]  /*2320*/  STS [R41+0x10], R60 ;  /* 0x0000103c29007388 */ /* 0x000fe20000000800 */
[----:B------:R-:W-:Y:S01]  /*2330*/  F2FP.F16.F32.PACK_AB R24, R25, R24 ;  /* 0x000000181918723e */ /* 0x000fe200000000ff */
[----:B-1----:R-:W-:Y:S01]  /*2340*/  IMAD.SHL.U32 R56, R14, 0x80, RZ ;  /* 0x000000800e387824 */ /* 0x002fe200078e00ff */
[C---:B------:R-:W-:Y:S01]  /*2350*/  LOP3.LUT R6, R15.reuse, 0x400, RZ, 0xfc, !PT ;  /* 0x000004000f067812 */ /* 0x040fe200078efcff */
[----:B------:R-:W-:Y:S01]  /*2360*/  STS [R43+0x410], R62 ;  /* 0x0004103e2b007388 */ /* 0x000fe20000000800 */
[C---:B------:R-:W-:Y:S01]  /*2370*/  LOP3.LUT R2, R15.reuse, 0x800, RZ, 0xfc, !PT ;  /* 0x000008000f027812 */ /* 0x040fe200078efcff */
[----:B--2---:R-:W1:Y:S01]  /*2380*/  LDC R58, c[0x0][0x238] ;  /* 0x00008e00ff3a7b82 */ /* 0x004e620000000800 */
[----:B------:R-:W-:Y:S01]  /*2390*/  LOP3.LUT R4, R15, 0xc00, RZ, 0xfc, !PT ;  /* 0x00000c000f047812 */ /* 0x000fe200078efcff */
[----:B------:R-:W-:Y:S01]  /*23a0*/  STS [R41+0x20], R64 ;  /* 0x0000204029007388 */ /* 0x000fe20000000800 */
[----:B------:R-:W-:-:S02]  /*23b0*/  SHF.R.U32.HI R6, RZ, 0x2, R6 ;  /* 0x00000002ff067819 */ /* 0x000fc40000011606 */
[----:B------:R-:W-:Y:S01]  /*23c0*/  SHF.R.U32.HI R3, RZ, 0x2, R2 ;  /* 0x00000002ff037819 */ /* 0x000fe20000011602 */
[----:B------:R-:W-:Y:S01]  /*23d0*/  STS [R43+0x420], R66 ;  /* 0x000420422b007388 */ /* 0x000fe20000000800 */
[----:B------:R-:W-:Y:S02]  /*23e0*/  SHF.R.U32.HI R4, RZ, 0x2, R4 ;  /* 0x00000002ff047819 */ /* 0x000fe40000011604 */
[----:B------:R-:W-:Y:S01]  /*23f0*/  LOP3.LUT R2, R0, 0x78, RZ, 0xc0, !PT ;  /* 0x0000007800027812 */ /* 0x000fe200078ec0ff */
[----:B------:R-:W-:Y:S01]  /*2400*/  STS [R41+0x30], R68 ;  /* 0x0000304429007388 */ /* 0x000fe20000000800 */
[----:B------:R-:W-:Y:S02]  /*2410*/  LOP3.LUT R6, R6, 0x1f0, RZ, 0xc0, !PT ;  /* 0x000001f006067812 */ /* 0x000fe400078ec0ff */
[----:B------:R-:W-:Y:S01]  /*2420*/  LOP3.LUT R3, R3, 0x2f0, RZ, 0xc0, !PT ;  /* 0x000002f003037812 */ /* 0x000fe200078ec0ff */
[----:B------:R-:W-:Y:S01]  /*2430*/  STS [R43+0x430], R70 ;  /* 0x000430462b007388 */ /* 0x000fe20000000800 */
[----:B------:R-:W-:Y:S01]  /*2440*/  LOP3.LUT R5, R4, 0x3f0, RZ, 0xc0, !PT ;  /* 0x000003f004057812 */ /* 0x000fe200078ec0ff */
[----:B------:R-:W-:Y:S01]  /*2450*/  VIADD R6, R6, UR5 ;  /* 0x0000000506067c36 */ /* 0x000fe20008000000 */
[----:B------:R-:W-:Y:S01]  /*2460*/  LEA R2, R2, UR5, 0x1 ;  /* 0x0000000502027c11 */ /* 0x000fe2000f8e08ff */
[----:B------:R-:W-:Y:S01]  /*2470*/  STS [R41+0x40], R72 ;  /* 0x0000404829007388 */ /* 0x000fe20000000800 */
[----:B------:R-:W-:Y:S01]  /*2480*/  VIADD R4, R3, UR5 ;  /* 0x0000000503047c36 */ /* 0x000fe20008000000 */
[----:B------:R-:W-:Y:S01]  /*2490*/  F2FP.F16.F32.PACK_AB R28, R29, R28 ;  /* 0x0000001c1d1c723e */ /* 0x000fe200000000ff */
[----:B------:R-:W-:Y:S01]  /*24a0*/  VIADD R8, R5, UR5 ;  /* 0x0000000505087c36 */ /* 0x000fe20008000000 */
[----:B------:R-:W-:Y:S01]  /*24b0*/  STS [R43+0x440], R74 ;  /* 0x0004404a2b007388 */ /* 0x000fe20000000800 */
[----:B------:R-:W-:Y:S01]  /*24c0*/  F2FP.F16.F32.PACK_AB R32, R33, R32 ;  /* 0x000000202120723e */ /* 0x000fe200000000ff */
[----:B------:R-:W-:Y:S01]  /*24d0*/  IMAD R33, R15, 0x2, R2 ;  /* 0x000000020f217824 */ /* 0x000fe200078e0202 */
[----:B------:R-:W-:Y:S01]  /*24e0*/  F2FP.F16.F32.PACK_AB R44, R45, R44 ;  /* 0x0000002c2d2c723e */ /* 0x000fe200000000ff */
[----:B------:R-:W-:Y:S01]  /*24f0*/  STS [R41+0x50], R76 ;  /* 0x0000504c29007388 */ /* 0x000fe20000000800 */
[----:B------:R-:W-:Y:S01]  /*2500*/  IMAD R29, R15, 0x2, R6 ;  /* 0x000000020f1d7824 */ /* 0x000fe200078e0206 */
[----:B------:R-:W-:Y:S01]  /*2510*/  F2FP.F16.F32.PACK_AB R26, R27, R26 ;  /* 0x0000001a1b1a723e */ /* 0x000fe200000000ff */
[C---:B------:R-:W-:Y:S01]  /*2520*/  IMAD R25, R15.reuse, 0x2, R4 ;  /* 0x000000020f197824 */ /* 0x040fe200078e0204 */
[----:B------:R-:W-:Y:S01]  /*2530*/  STS [R43+0x450], R78 ;  /* 0x0004504e2b007388 */ /* 0x000fe20000000800 */
[----:B------:R-:W-:Y:S01]  /*2540*/  IMAD R45, R15, 0x2, R8 ;  /* 0x000000020f2d7824 */ /* 0x000fe200078e0208 */
[----:B------:R-:W-:Y:S01]  /*2550*/  F2FP.F16.F32.PACK_AB R30, R31, R30 ;  /* 0x0000001e1f1e723e */ /* 0x000fe200000000ff */
[----:B------:R-:W2:Y:S01]  /*2560*/  LDC.64 R2, c[0x0][0x220] ;  /* 0x00008800ff027b82 */ /* 0x000ea20000000a00 */
[----:B------:R-:W-:Y:S01]  /*2570*/  STS [R41+0x60], R80 ;  /* 0x0000605029007388 */ /* 0x000fe20000000800 */
[----:B------:R-:W-:-:S02]  /*2580*/  F2FP.F16.F32.PACK_AB R34, R35, R34 ;  /* 0x000000222322723e */ /* 0x000fc400000000ff */
[----:B------:R-:W-:Y:S01]  /*2590*/  F2FP.F16.F32.PACK_AB R36, R37, R36 ;  /* 0x000000242524723e */ /* 0x000fe200000000ff */
[----:B------:R-:W-:Y:S01]  /*25a0*/  STS [R43+0x460], R82 ;  /* 0x000460522b007388 */ /* 0x000fe20000000800 */
[----:B------:R-:W-:Y:S02]  /*25b0*/  F2FP.F16.F32.PACK_AB R38, R39, R38 ;  /* 0x000000262726723e */ /* 0x000fe400000000ff */
[----:B------:R-:W-:Y:S01]  /*25c0*/  F2FP.F16.F32.PACK_AB R46, R47, R46 ;  /* 0x0000002e2f2e723e */ /* 0x000fe200000000ff */
[----:B------:R-:W-:Y:S01]  /*25d0*/  STS [R41+0x70], R84 ;  /* 0x0000705429007388 */ /* 0x000fe20000000800 */
[----:B------:R-:W-:Y:S02]  /*25e0*/  F2FP.F16.F32.PACK_AB R48, R49, R48 ;  /* 0x000000303130723e */ /* 0x000fe400000000ff */
[----:B------:R-:W-:Y:S01]  /*25f0*/  F2FP.F16.F32.PACK_AB R50, R51, R50 ;  /* 0x000000323332723e */ /* 0x000fe200000000ff */
[----:B------:R-:W-:Y:S01]  /*2600*/  STS [R43+0x470], R86 ;  /* 0x000470562b007388 */ /* 0x000fe20000000800 */
[----:B------:R-:W-:-:S02]  /*2610*/  F2FP.F16.F32.PACK_AB R52, R53, R52 ;  /* 0x000000343534723e */ /* 0x000fc400000000ff */
[----:B------:R-:W-:Y:S01]  /*2620*/  F2FP.F16.F32.PACK_AB R54, R55, R54 ;  /* 0x000000363736723e */ /* 0x000fe200000000ff */
[----:B------:R-:W-:Y:S01]  /*2630*/  BAR.SYNC.DEFER_BLOCKING 0x0 ;  /* 0x0000000000007b1d */ /* 0x000fe20000010000 */
[C---:B------:R-:W-:Y:S02]  /*2640*/  LOP3.LUT R14, R56.reuse, R13, RZ, 0xfc, !PT ;  /* 0x0000000d380e7212 */ /* 0x040fe400078efcff */
[----:B------:R-:W-:Y:S02]  /*2650*/  ISETP.LT.AND P3, PT, R56, RZ, !P0 ;  /* 0x000000ff3800720c */ /* 0x000fe40004761270 */
[C---:B------:R-:W-:Y:S01]  /*2660*/  ISETP.LT.AND P1, PT, R14.reuse, 0x1, !P0 ;  /* 0x000000010e00780c */ /* 0x040fe20004721270 */
[----:B-1----:R-:W-:-:S04]  /*2670*/  IMAD R39, R14, R58, RZ ;  /* 0x0000003a0e277224 */ /* 0x002fc800078e02ff */
[----:B--2---:R-:W-:Y:S01]  /*2680*/  IMAD.WIDE R14, R39, 0x2, R2 ;  /* 0x00000002270e7825 */ /* 0x004fe200078e0202 */
[----:B------:R-:W1:Y:S04]  /*2690*/  LDS.128 R20, [R33] ;  /* 0x0000000021147984 */ /* 0x000e680000000c00 */
[----:B------:R-:W2:Y:S04]  /*26a0*/  LDS.128 R16, [R29+0x800] ;  /* 0x000800001d107984 */ /* 0x000ea80000000c00 */
[----:B------:R-:W3:Y:S04]  /*26b0*/  LDS.128 R4, [R25+0x1000] ;  /* 0x0010000019047984 */ /* 0x000ee80000000c00 */
[----:B------:R-:W4:Y:S01]  /*26c0*/  LDS.128 R8, [R45+0x1800] ;  /* 0x001800002d087984 */ /* 0x000f220000000c00 */
[----:B------:R-:W-:Y:S06]  /*26d0*/  BAR.SYNC.DEFER_BLOCKING 0x0 ;  /* 0x0000000000007b1d */ /* 0x000fec0000010000 */
[----:B------:R-:W-:Y:S04]  /*26e0*/  STS [R41], R24 ;  /* 0x0000001829007388 */ /* 0x000fe80000000800 */
[----:B------:R-:W-:Y:S04]  /*26f0*/  STS [R43+0x400], R26 ;  /* 0x0004001a2b007388 */ /* 0x000fe80000000800 */
[----:B------:R-:W-:Y:S04]  /*2700*/  STS [R41+0x10], R28 ;  /* 0x0000101c29007388 */ /* 0x000fe80000000800 */
[----:B------:R-:W-:Y:S04]  /*2710*/  STS [R43+0x410], R30 ;  /* 0x0004101e2b007388 */ /* 0x000fe80000000800 */
[----:B------:R-:W-:Y:S04]  /*2720*/  STS [R41+0x20], R32 ;  /* 0x0000202029007388 */ /* 0x000fe80000000800 */
[----:B------:R-:W-:Y:S04]  /*2730*/  STS [R43+0x420], R34 ;  /* 0x000420222b007388 */ /* 0x000fe80000000800 */
[----:B------:R5:W-:Y:S04]  /*2740*/  STS [R41+0x30], R36 ;  /* 0x0000302429007388 */ /* 0x000be80000000800 */
[----:B------:R-:W-:Y:S04]  /*2750*/  STS [R43+0x430], R38 ;  /* 0x000430262b007388 */ /* 0x000fe80000000800 */
[----:B------:R-:W-:Y:S01]  /*2760*/  STS [R41+0x40], R40 ;  /* 0x0000402829007388 */ /* 0x000fe20000000800 */
[----:B-----5:R-:W-:Y:S01]  /*2770*/  IMAD.WIDE R36, R12, 0x2, R14 ;  /* 0x000000020c247825 */ /* 0x020fe200078e020e */
[----:B------:R-:W-:-:S02]  /*2780*/  LOP3.LUT R14, R56, 0x10, R13, 0xfe, !PT ;  /* 0x00000010380e7812 */ /* 0x000fc400078efe0d */
[----:B------:R-:W-:Y:S01]  /*2790*/  STS [R43+0x440], R42 ;  /* 0x0004402a2b007388 */ /* 0x000fe20000000800 */
[C-C-:B------:R-:W-:Y:S02]  /*27a0*/  LOP3.LUT R15, R56.reuse, 0x20, R13.reuse, 0xfe, !PT ;  /* 0x00000020380f7812 */ /* 0x140fe400078efe0d */
[----:B------:R-:W-:Y:S01]  /*27b0*/  LOP3.LUT R13, R56, 0x30, R13, 0xfe, !PT ;  /* 0x00000030380d7812 */ /* 0x000fe200078efe0d */
[----:B------:R-:W-:Y:S01]  /*27c0*/  STS [R41+0x50], R44 ;  /* 0x0000502c29007388 */ /* 0x000fe20000000800 */
[----:B------:R-:W-:-:S03]  /*27d0*/  ISETP.LT.AND P2, PT, R15, 0x1, !P0 ;  /* 0x000000010f00780c */ /* 0x000fc60004741270 */
[----:B------:R-:W-:Y:S04]  /*27e0*/  STS [R43+0x450], R46 ;  /* 0x0004502e2b007388 */ /* 0x000fe80000000800 */
[----:B------:R-:W-:Y:S04]  /*27f0*/  STS [R41+0x60], R48 ;  /* 0x0000603029007388 */ /* 0x000fe80000000800 */
[----:B------:R-:W-:Y:S04]  /*2800*/  STS [R43+0x460], R50 ;  /* 0x000460322b007388 */ /* 0x000fe80000000800 */
[----:B------:R5:W-:Y:S04]  /*2810*/  STS [R41+0x70], R52 ;  /* 0x0000703429007388 */ /* 0x000be80000000800 */
[----:B------:R1:W-:Y:S01]  /*2820*/  STS [R43+0x470], R54 ;  /* 0x000470362b007388 */ /* 0x0003e20000000800 */
[----:B------:R-:W-:Y:S01]  /*2830*/  BAR.SYNC.DEFER_BLOCKING 0x0 ;  /* 0x0000000000007b1d */ /* 0x000fe20000010000 */
[----:B-----5:R-:W-:-:S02]  /*2840*/  IMAD R41, R14, R58, RZ ;  /* 0x0000003a0e297224 */ /* 0x020fc400078e02ff */
[----:B-1----:R-:W-:Y:S02]  /*2850*/  IMAD R43, R58, 0x40, R39 ;  /* 0x000000403a2b7824 */ /* 0x002fe400078e0227 */
[----:B------:R-:W-:Y:S01]  /*2860*/  IMAD R39, R15, R58, RZ ;  /* 0x0000003a0f277224 */ /* 0x000fe200078e02ff */
[----:B------:R-:W1:Y:S04]  /*2870*/  LDS.128 R32, [R33] ;  /* 0x0000000021207984 */ /* 0x000e680000000c00 */
[----:B------:R-:W5:Y:S04]  /*2880*/  LDS.128 R28, [R29+0x800] ;  /* 0x000800001d1c7984 */ /* 0x000f680000000c00 */
[----:B------:R-:W1:Y:S04]  /*2890*/  LDS.128 R24, [R25+0x1000] ;  /* 0x0010000019187984 */ /* 0x000e680000000c00 */
[----:B------:R3:W-:Y:S01]  /*28a0*/  @P1 STG.E.128 desc[UR26][R36.64], R20 ;  /* 0x0000001424001986 */ /* 0x0007e2000c101d1a */
[----:B------:R-:W-:Y:S01]  /*28b0*/  ISETP.LT.AND P1, PT, R14, 0x1, !P0 ;  /* 0x000000010e00780c */ /* 0x000fe20004721270 */
[----:B------:R-:W-:Y:S01]  /*28c0*/  IMAD.WIDE R14, R41, 0x2, R2 ;  /* 0x00000002290e7825 */ /* 0x000fe200078e0202 */
[----:B------:R-:W-:-:S03]  /*28d0*/  ISETP.LT.AND P0, PT, R13, 0x1, !P0 ;  /* 0x000000010d00780c */ /* 0x000fc60004701270 */
[----:B------:R-:W-:Y:S02]  /*28e0*/  IMAD R13, R13, R58, RZ ;  /* 0x0000003a0d0d7224 */ /* 0x000fe400078e02ff */
[----:B------:R-:W-:-:S04]  /*28f0*/  IMAD.WIDE R40, R12, 0x2, R14 ;  /* 0x000000020c287825 */ /* 0x000fc800078e020e */
[----:B------:R-:W-:Y:S02]  /*2900*/  IMAD.WIDE R14, R13, 0x2, R2 ;  /* 0x000000020d0e7825 */ /* 0x000fe400078e0202 */
[----:B--2---:R2:W-:Y:S02]  /*2910*/  @P1 STG.E.128 desc[UR26][R40.64], R16 ;  /* 0x0000001028001986 */ /* 0x0045e4000c101d1a */
[----:B---3--:R-:W-:Y:S02]  /*2920*/  IMAD R37, R58, 0x10, R43 ;  /* 0x000000103a257824 */ /* 0x008fe400078e022b */
[----:B------:R-:W-:-:S04]  /*2930*/  IMAD.WIDE R20, R39, 0x2, R2 ;  /* 0x0000000227147825 */ /* 0x000fc800078e0202 */
[----:B------:R-:W-:Y:S02]  /*2940*/  IMAD R39, R58, 0x10, R37 ;  /* 0x000000103a277824 */ /* 0x000fe400078e0225 */
[----:B------:R-:W-:-:S04]  /*2950*/  IMAD.WIDE R22, R43, 0x2, R2 ;  /* 0x000000022b167825 */ /* 0x000fc800078e0202 */
[----:B------:R-:W-:-:S04]  /*2960*/  IMAD.WIDE R36, R37, 0x2, R2 ;  /* 0x0000000225247825 */ /* 0x000fc800078e0202 */
[----:B------:R-:W-:-:S04]  /*2970*/  IMAD.WIDE R38, R39, 0x2, R2 ;  /* 0x0000000227267825 */ /* 0x000fc800078e0202 */
[----:B------:R-:W-:-:S04]  /*2980*/  IMAD.WIDE R20, R12, 0x2, R20 ;  /* 0x000000020c147825 */ /* 0x000fc800078e0214 */
[C---:B------:R-:W-:Y:S01]  /*2990*/  IMAD.WIDE R14, R12.reuse, 0x2, R14 ;  /* 0x000000020c0e7825 */ /* 0x040fe200078e020e */
[----:B------:R2:W-:Y:S03]  /*29a0*/  @P2 STG.E.128 desc[UR26][R20.64], R4 ;  /* 0x0000000414002986 */ /* 0x0005e6000c101d1a */
[C---:B------:R-:W-:Y:S01]  /*29b0*/  IMAD.WIDE R22, R12.reuse, 0x2, R22 ;  /* 0x000000020c167825 */ /* 0x040fe200078e0216 */
[----:B----4-:R2:W-:Y:S03]  /*29c0*/  @P0 STG.E.128 desc[UR26][R14.64], R8 ;  /* 0x000000080e000986 */ /* 0x0105e6000c101d1a */
[C---:B------:R-:W-:Y:S01]  /*29d0*/  IMAD.WIDE R36, R12.reuse, 0x2, R36 ;  /* 0x000000020c247825 */ /* 0x040fe200078e0224 */
[----:B-1----:R2:W-:Y:S03]  /*29e0*/  @P3 STG.E.128 desc[UR26][R22.64], R32 ;  /* 0x0000002016003986 */ /* 0x0025e6000c101d1a */
[----:B------:R-:W-:Y:S01]  /*29f0*/  IMAD.WIDE R38, R12, 0x2, R38 ;  /* 0x000000020c267825 */ /* 0x000fe200078e0226 */
[----:B-----5:R2:W-:Y:S04]  /*2a00*/  @P3 STG.E.128 desc[UR26][R36.64], R28 ;  /* 0x0000001c24003986 */ /* 0x0205e8000c101d1a */
[----:B------:R2:W-:Y:S01]  /*2a10*/  @P3 STG.E.128 desc[UR26][R38.64], R24 ;  /* 0x0000001826003986 */ /* 0x0005e2000c101d1a */
[----:B------:R-:W-:Y:S05]  /*2a20*/  @!P3 EXIT ;  /* 0x000000000000b94d */ /* 0x000fea0003800000 */
[----:B------:R-:W1:Y:S01]  /*2a30*/  LDS.128 R44, [R45+0x1800] ;  /* 0x001800002d2c7984 */ /* 0x000e620000000c00 */
[----:B------:R-:W-:-:S05]  /*2a40*/  LEA.HI R0, R0, R56, RZ, 0x1d ;  /* 0x0000003800007211 */ /* 0x000fca00078fe8ff */
[----:B------:R-:W-:-:S04]  /*2a50*/  VIADD R0, R0, 0x70 ;  /* 0x0000007000007836 */ /* 0x000fc80000000000 */
[----:B--2---:R-:W-:-:S04]  /*2a60*/  IMAD R5, R0, R58, RZ ;  /* 0x0000003a00057224 */ /* 0x004fc800078e02ff */
[----:B------:R-:W-:-:S04]  /*2a70*/  IMAD.WIDE R2, R5, 0x2, R2 ;  /* 0x0000000205027825 */ /* 0x000fc800078e0202 */
[----:B------:R-:W-:-:S05]  /*2a80*/  IMAD.WIDE R2, R12, 0x2, R2 ;  /* 0x000000020c027825 */ /* 0x000fca00078e0202 */
[----:B-1----:R-:W-:Y:S01]  /*2a90*/  STG.E.128 desc[UR26][R2.64], R44 ;  /* 0x0000002c02007986 */ /* 0x002fe2000c101d1a */
[----:B------:R-:W-:Y:S05]  /*2aa0*/  EXIT ;  /* 0x000000000000794d */ /* 0x000fea0003800000 */
.L_x_2:
[----:B------:R-:W-:-:S00]  /*2ab0*/  BRA `(.L_x_2) ;  /* 0xfffffffc00fc7947 */ /* 0x000fc0000383ffff */
[----:B------:R-:W-:-:S00]  /*2ac0*/  NOP ;  /* 0x0000000000007918 */ /* 0x000fc00000000000 */
        /* <DEDUP_REMOVED lines=11> */
.L_x_3:


//--------------------- .nv.shared.matmul_kernel  --------------------------
	.section	.nv.shared.matmul_kernel,"aw",@nobits
	.sectionflags	@""
	.align	16
	.zero		1024


//--------------------- .nv.shared.reserved.0     --------------------------
	.section	.nv.shared.reserved.0,"aw",@nobits
	.weak		__nv_reservedSMEM_offset_0_alias
	.size		__nv_reservedSMEM_offset_0_alias, 0, 0
	.other		__nv_reservedSMEM_offset_0_alias,@"STO_CUDA_RESERVED_SHARED STV_DEFAULT"
__nv_reservedSMEM_offset_0_alias:
	.zero		0


//--------------------- .nv.constant0.matmul_kernel --------------------------
	.section	.nv.constant0.matmul_kernel,"a",@progbits
	.sectionflags	@""
	.align	4
.nv.constant0.matmul_kernel:
	.zero		584


//--------------------- SYMBOLS --------------------------

	.type		.nv.reservedSmem.offset0,@object
	.size		.nv.reservedSmem.offset0,0x4
